// auto-generated by cutlass_sweep.gemm — config: {"arch": "sm_90", "cluster_m": 2, "cluster_n": 1, "dtype": "fp16", "dtype_b": "fp16", "layout": "nt", "stages": 0, "tile_k": 16, "tile_m": 256, "tile_n": 160}
#include "cutlass/cutlass.h"
#include "cutlass/gemm/collective/collective_builder.hpp"
#include "cutlass/gemm/device/gemm_universal_adapter.h"
#include "cutlass/gemm/kernel/gemm_universal.hpp"
#include "cutlass/epilogue/collective/collective_builder.hpp"

using ElemA = cutlass::half_t;
using ElemB = cutlass::half_t;
using ElemCD = cutlass::half_t;
using Acc  = float;
using TileShape    = cute::Shape<cute::_256, cute::_160, cute::_16>;
using ClusterShape = cute::Shape<cute::_2, cute::_1, cute::_1>;

using CollectiveEpilogue = typename cutlass::epilogue::collective::CollectiveBuilder<
    cutlass::arch::Sm90, cutlass::arch::OpClassTensorOp,
    TileShape, ClusterShape,
    cutlass::epilogue::collective::EpilogueTileAuto,
    Acc, Acc,
    ElemCD, cutlass::layout::RowMajor, 128 / cutlass::sizeof_bits<ElemCD>::value,
    ElemCD, cutlass::layout::RowMajor, 128 / cutlass::sizeof_bits<ElemCD>::value,
    cutlass::epilogue::collective::EpilogueScheduleAuto
  >::CollectiveOp;

using CollectiveMainloop = typename cutlass::gemm::collective::CollectiveBuilder<
    cutlass::arch::Sm90, cutlass::arch::OpClassTensorOp,
    ElemA, cutlass::layout::RowMajor, 128 / cutlass::sizeof_bits<ElemA>::value,
    ElemB, cutlass::layout::ColumnMajor, 128 / cutlass::sizeof_bits<ElemB>::value,
    Acc,
    TileShape, ClusterShape,
    cutlass::gemm::collective::StageCountAutoCarveout<static_cast<int>(sizeof(typename CollectiveEpilogue::SharedStorage))>,
    cutlass::gemm::collective::KernelScheduleAuto
  >::CollectiveOp;

using GemmKernel = cutlass::gemm::kernel::GemmUniversal<
    cute::Shape<int,int,int,int>,
    CollectiveMainloop,
    CollectiveEpilogue
>;
using Gemm = cutlass::gemm::device::GemmUniversalAdapter<GemmKernel>;

// Force the device kernel symbol into the cubin without needing a host main.
auto* _anchor = &cutlass::device_kernel<GemmKernel>;


// ===== COMPILED SASS (sm_90a) =====

	.target	sm_90a

	.elftype	@"ET_EXEC"


//--------------------- .note.nv.tkinfo           --------------------------
	.section	.note.nv.tkinfo,"",@"SHT_NOTE"
	.sectionflags	@"SHF_NOTE_NV_TKINFO"
	.tkinfo
        /*0018*/ 	.word	0x00000002
        /*0030*/ 	.string	""
        /*0030*/ 	.string	"ptxas"
        /*0030*/ 	.string	"Cuda compilation tools, release 13.0, V13.0.88"
        /*0030*/ 	.string	"Build cuda_13.0.r13.0/compiler.36424714_0"
        /*0030*/ 	.string	"-arch sm_90a -m 64 "



//--------------------- .note.nv.cuinfo           --------------------------
	.section	.note.nv.cuinfo,"",@"SHT_NOTE"
	.sectionflags	@"SHF_NOTE_NV_CUINFO"
        /*0018*/ 	.short	0x0002
        /*001a*/ 	.short	0x005a
        /*001c*/ 	.short	0x0082
	.zero		2


//--------------------- .nv.info                  --------------------------
	.section	.nv.info,"",@"SHT_CUDA_INFO"
	.align	4


	//----- nvinfo : EIATTR_REGCOUNT
	.align		4
        /*0000*/ 	.byte	0x04, 0x2f
        /*0002*/ 	.short	(.L_15 - .L_14)
	.align		4
.L_14:
        /*0004*/ 	.word	index@(_ZN7cutlass13device_kernelINS_4gemm6kernel13GemmUniversalIN4cute5tupleIJiiiiEEENS1_10collective13CollectiveMmaINS1_34MainloopSm90TmaGmmaWarpSpecializedILi17ENS5_IJNS4_1CILi2EEENSA_ILi1EEESC_EEENS1_35KernelTmaWarpSpecializedCooperativeEEENS5_IJNSA_ILi256EEENSA_ILi160EEENSA_ILi16EEEEEENS_6half_tENS5_IJlSC_lEEESK_SL_NS4_8TiledMMAINS4_8MMA_AtomIJNS4_4SM904GMMA25MMA_64x32x16_F32F16F16_SSILNSP_5MajorE0ELSR_0ELNSP_7ScaleInE1ELSS_1EEEEEENS4_6LayoutISD_NS5_IJSC_NSA_ILi0EEESW_EEEEENS5_IJNS4_10UnderscoreESZ_SZ_EEEEENS4_13SM90_TMA_LOADENS4_14ComposedLayoutINS4_7SwizzleILi1ELi4ELi3EEENS4_18smem_ptr_flag_bitsILi16EEENSV_INS5_IJNSA_ILi8EEESI_EEENS5_IJSI_SC_EEEEEEEvNS4_8identityENS4_23SM90_TMA_LOAD_MULTICASTES1C_vS1D_EENS_8epilogue10collective6detail29Sm90TmaWarpSpecializedAdapterINS1H_15DefaultEpilogueISK_SL_SL_NS1G_6thread17LinearCombinationISK_Li1EffLNS1L_9ScaleType4KindE0ELNS_15FloatRoundStyleE2ESK_EENS1_15EpilogueDefaultEEEEEvvEEEEvNT_6ParamsE)
        /*0008*/ 	.word	0x000000a8


	//----- nvinfo : EIATTR_FRAME_SIZE
	.align		4
.L_15:
        /*000c*/ 	.byte	0x04, 0x11
        /*000e*/ 	.short	(.L_17 - .L_16)
	.align		4
.L_16:
        /*0010*/ 	.word	index@(_ZN7cutlass13device_kernelINS_4gemm6kernel13GemmUniversalIN4cute5tupleIJiiiiEEENS1_10collective13CollectiveMmaINS1_34MainloopSm90TmaGmmaWarpSpecializedILi17ENS5_IJNS4_1CILi2EEENSA_ILi1EEESC_EEENS1_35KernelTmaWarpSpecializedCooperativeEEENS5_IJNSA_ILi256EEENSA_ILi160EEENSA_ILi16EEEEEENS_6half_tENS5_IJlSC_lEEESK_SL_NS4_8TiledMMAINS4_8MMA_AtomIJNS4_4SM904GMMA25MMA_64x32x16_F32F16F16_SSILNSP_5MajorE0ELSR_0ELNSP_7ScaleInE1ELSS_1EEEEEENS4_6LayoutISD_NS5_IJSC_NSA_ILi0EEESW_EEEEENS5_IJNS4_10UnderscoreESZ_SZ_EEEEENS4_13SM90_TMA_LOADENS4_14ComposedLayoutINS4_7SwizzleILi1ELi4ELi3EEENS4_18smem_ptr_flag_bitsILi16EEENSV_INS5_IJNSA_ILi8EEESI_EEENS5_IJSI_SC_EEEEEEEvNS4_8identityENS4_23SM90_TMA_LOAD_MULTICASTES1C_vS1D_EENS_8epilogue10collective6detail29Sm90TmaWarpSpecializedAdapterINS1H_15DefaultEpilogueISK_SL_SL_NS1G_6thread17LinearCombinationISK_Li1EffLNS1L_9ScaleType4KindE0ELNS_15FloatRoundStyleE2ESK_EENS1_15EpilogueDefaultEEEEEvvEEEEvNT_6ParamsE)
        /*0014*/ 	.word	0x00000000


	//----- nvinfo : EIATTR_MIN_STACK_SIZE
	.align		4
.L_17:
        /*0018*/ 	.byte	0x04, 0x12
        /*001a*/ 	.short	(.L_19 - .L_18)
	.align		4
.L_18:
        /*001c*/ 	.word	index@(_ZN7cutlass13device_kernelINS_4gemm6kernel13GemmUniversalIN4cute5tupleIJiiiiEEENS1_10collective13CollectiveMmaINS1_34MainloopSm90TmaGmmaWarpSpecializedILi17ENS5_IJNS4_1CILi2EEENSA_ILi1EEESC_EEENS1_35KernelTmaWarpSpecializedCooperativeEEENS5_IJNSA_ILi256EEENSA_ILi160EEENSA_ILi16EEEEEENS_6half_tENS5_IJlSC_lEEESK_SL_NS4_8TiledMMAINS4_8MMA_AtomIJNS4_4SM904GMMA25MMA_64x32x16_F32F16F16_SSILNSP_5MajorE0ELSR_0ELNSP_7ScaleInE1ELSS_1EEEEEENS4_6LayoutISD_NS5_IJSC_NSA_ILi0EEESW_EEEEENS5_IJNS4_10UnderscoreESZ_SZ_EEEEENS4_13SM90_TMA_LOADENS4_14ComposedLayoutINS4_7SwizzleILi1ELi4ELi3EEENS4_18smem_ptr_flag_bitsILi16EEENSV_INS5_IJNSA_ILi8EEESI_EEENS5_IJSI_SC_EEEEEEEvNS4_8identityENS4_23SM90_TMA_LOAD_MULTICASTES1C_vS1D_EENS_8epilogue10collective6detail29Sm90TmaWarpSpecializedAdapterINS1H_15DefaultEpilogueISK_SL_SL_NS1G_6thread17LinearCombinationISK_Li1EffLNS1L_9ScaleType4KindE0ELNS_15FloatRoundStyleE2ESK_EENS1_15EpilogueDefaultEEEEEvvEEEEvNT_6ParamsE)
        /*0020*/ 	.word	0x00000000
.L_19:


//--------------------- .nv.compat                --------------------------
	.section	.nv.compat,"",@"SHT_CUDA_COMPAT_INFO"
	.align	4
        /*0000*/ 	.byte	0x02, 0x09, 0x01, 0x00, 0x02, 0x02, 0x04, 0x00, 0x02, 0x05, 0x05, 0x00, 0x03, 0x07, 0x01, 0x01
        /*0010*/ 	.byte	0x02, 0x03, 0x01, 0x00, 0x02, 0x06, 0x01, 0x00, 0x04, 0x0b, 0x08, 0x00, 0x00, 0x00, 0x00, 0x00
        /*0020*/ 	.byte	0x00, 0x00, 0x00, 0x00


//--------------------- .nv.info._ZN7cutlass13device_kernelINS_4gemm6kernel13GemmUniversalIN4cute5tupleIJiiiiEEENS1_10collective13CollectiveMmaINS1_34MainloopSm90TmaGmmaWarpSpecializedILi17ENS5_IJNS4_1CILi2EEENSA_ILi1EEESC_EEENS1_35KernelTmaWarpSpecializedCooperativeEEENS5_IJNSA_ILi256EEENSA_ILi160EEENSA_ILi16EEEEEENS_6half_tENS5_IJlSC_lEEESK_SL_NS4_8TiledMMAINS4_8MMA_AtomIJNS4_4SM904GMMA25MMA_64x32x16_F32F16F16_SSILNSP_5MajorE0ELSR_0ELNSP_7ScaleInE1ELSS_1EEEEEENS4_6LayoutISD_NS5_IJSC_NSA_ILi0EEESW_EEEEENS5_IJNS4_10UnderscoreESZ_SZ_EEEEENS4_13SM90_TMA_LOADENS4_14ComposedLayoutINS4_7SwizzleILi1ELi4ELi3EEENS4_18smem_ptr_flag_bitsILi16EEENSV_INS5_IJNSA_ILi8EEESI_EEENS5_IJSI_SC_EEEEEEEvNS4_8identityENS4_23SM90_TMA_LOAD_MULTICASTES1C_vS1D_EENS_8epilogue10collective6detail29Sm90TmaWarpSpecializedAdapterINS1H_15DefaultEpilogueISK_SL_SL_NS1G_6thread17LinearCombinationISK_Li1EffLNS1L_9ScaleType4KindE0ELNS_15FloatRoundStyleE2ESK_EENS1_15EpilogueDefaultEEEEEvvEEEEvNT_6ParamsE --------------------------
	.section	.nv.info._ZN7cutlass13device_kernelINS_4gemm6kernel13GemmUniversalIN4cute5tupleIJiiiiEEENS1_10collective13CollectiveMmaINS1_34MainloopSm90TmaGmmaWarpSpecializedILi17ENS5_IJNS4_1CILi2EEENSA_ILi1EEESC_EEENS1_35KernelTmaWarpSpecializedCooperativeEEENS5_IJNSA_ILi256EEENSA_ILi160EEENSA_ILi16EEEEEENS_6half_tENS5_IJlSC_lEEESK_SL_NS4_8TiledMMAINS4_8MMA_AtomIJNS4_4SM904GMMA25MMA_64x32x16_F32F16F16_SSILNSP_5MajorE0ELSR_0ELNSP_7ScaleInE1ELSS_1EEEEEENS4_6LayoutISD_NS5_IJSC_NSA_ILi0EEESW_EEEEENS5_IJNS4_10UnderscoreESZ_SZ_EEEEENS4_13SM90_TMA_LOADENS4_14ComposedLayoutINS4_7SwizzleILi1ELi4ELi3EEENS4_18smem_ptr_flag_bitsILi16EEENSV_INS5_IJNSA_ILi8EEESI_EEENS5_IJSI_SC_EEEEEEEvNS4_8identityENS4_23SM90_TMA_LOAD_MULTICASTES1C_vS1D_EENS_8epilogue10collective6detail29Sm90TmaWarpSpecializedAdapterINS1H_15DefaultEpilogueISK_SL_SL_NS1G_6thread17LinearCombinationISK_Li1EffLNS1L_9ScaleType4KindE0ELNS_15FloatRoundStyleE2ESK_EENS1_15EpilogueDefaultEEEEEvvEEEEvNT_6ParamsE,"",@"SHT_CUDA_INFO"
	.sectionflags	@""
	.align	4


	//----- nvinfo : EIATTR_CUDA_API_VERSION
	.align		4
        /*0000*/ 	.byte	0x04, 0x37
        /*0002*/ 	.short	(.L_21 - .L_20)
.L_20:
        /*0004*/ 	.word	0x00000082


	//----- nvinfo : EIATTR_KPARAM_INFO
	.align		4
.L_21:
        /*0008*/ 	.byte	0x04, 0x17
        /*000a*/ 	.short	(.L_23 - .L_22)
.L_22:
        /*000c*/ 	.word	0x00000000
        /*0010*/ 	.short	0x0000
        /*0012*/ 	.short	0x0070
        /*0014*/ 	.byte	0x00, 0xf0, 0x01, 0x10


	//----- nvinfo : EIATTR_SPARSE_MMA_MASK
	.align		4
.L_23:
        /*0018*/ 	.byte	0x03, 0x50
        /*001a*/ 	.short	0x0000


	//----- nvinfo : EIATTR_MAXREG_COUNT
	.align		4
        /*001c*/ 	.byte	0x03, 0x1b
        /*001e*/ 	.short	0x00a8


	//----- nvinfo : EIATTR_NUM_BARRIERS
	.align		4
        /*0020*/ 	.byte	0x02, 0x4c
        /*0022*/ 	.byte	0x01
	.zero		1


	//----- nvinfo : EIATTR_EXTERNS
	.align		4
        /*0024*/ 	.byte	0x04, 0x0f
        /*0026*/ 	.short	(.L_25 - .L_24)


	//   ....[0]....
	.align		4
.L_24:
        /*0028*/ 	.word	index@(__assertfail)


	//----- nvinfo : EIATTR_MERCURY_ISA_VERSION
	.align		4
.L_25:
        /*002c*/ 	.byte	0x03, 0x5f
        /*002e*/ 	.short	0x0101


	//----- nvinfo : EIATTR_INT_WARP_WIDE_INSTR_OFFSETS
	.align		4
        /*0030*/ 	.byte	0x04, 0x31
        /*0032*/ 	.short	(.L_27 - .L_26)


	//   ....[0]....
.L_26:
        /*0034*/ 	.word	0x00000720


	//   ....[1]....
        /*0038*/ 	.word	0x00000740


	//   ....[2]....
        /*003c*/ 	.word	0x000008d0


	//----- nvinfo : EIATTR_COOP_GROUP_MASK_REGIDS
	.align		4
.L_27:
        /*0040*/ 	.byte	0x04, 0x29
        /*0042*/ 	.short	(.L_29 - .L_28)


	//   ....[0]....
.L_28:
        /*0044*/ 	.word	0xffffffff


	//   ....[1]....
        /*0048*/ 	.word	0xffffffff


	//   ....[2]....
        /*004c*/ 	.word	0xffffffff


	//   ....[3]....
        /*0050*/ 	.word	0xffffffff


	//   ....[4]....
        /*0054*/ 	.word	0xffffffff


	//   ....[5]....
        /*0058*/ 	.word	0xffffffff


	//----- nvinfo : EIATTR_COOP_GROUP_INSTR_OFFSETS
	.align		4
.L_29:
        /*005c*/ 	.byte	0x04, 0x28
        /*005e*/ 	.short	(.L_31 - .L_30)


	//   ....[0]....
.L_30:
        /*0060*/ 	.word	0x00000060


	//   ....[1]....
        /*0064*/ 	.word	0x00000070


	//   ....[2]....
        /*0068*/ 	.word	0x00000190


	//   ....[3]....
        /*006c*/ 	.word	0x00000590


	//   ....[4]....
        /*0070*/ 	.word	0x00000a00


	//   ....[5]....
        /*0074*/ 	.word	0x00001590


	//----- nvinfo : EIATTR_REG_RECONFIG
	.align		4
.L_31:
        /*0078*/ 	.byte	0x01, 0x54
	.zero		2


	//----- nvinfo : EIATTR_SYSCALL_OFFSETS
	.align		4
        /*007c*/ 	.byte	0x04, 0x46
        /*007e*/ 	.short	(.L_33 - .L_32)


	//   ....[0]....
.L_32:
        /*0080*/ 	.word	0x00001750


	//----- nvinfo : EIATTR_MBARRIER_INSTR_OFFSETS
	.align		4
.L_33:
        /*0084*/ 	.byte	0x04, 0x39
        /*0086*/ 	.short	(.L_35 - .L_34)


	//   ....[0]....
.L_34:
        /*0088*/ 	.word	0x00000330
        /*008c*/ 	.word	0x000000ff
        /*0090*/ 	.word	0x00000000
        /*0094*/ 	.short	0x0100
        /*0096*/ 	.byte	0x08
	.zero		1


	//   ....[1]....
        /*0098*/ 	.word	0x00000340
        /*009c*/ 	.word	0x000000ff
        /*00a0*/ 	.word	0x00000088
        /*00a4*/ 	.short	0x0100
        /*00a6*/ 	.byte	0x08
	.zero		1


	//   ....[2]....
        /*00a8*/ 	.word	0x00000350
        /*00ac*/ 	.word	0x000000ff
        /*00b0*/ 	.word	0x00000008
        /*00b4*/ 	.short	0x0100
        /*00b6*/ 	.byte	0x08
	.zero		1


	//   ....[3]....
        /*00b8*/ 	.word	0x00000360
        /*00bc*/ 	.word	0x000000ff
        /*00c0*/ 	.word	0x00000090
        /*00c4*/ 	.short	0x0100
        /*00c6*/ 	.byte	0x08
	.zero		1


	//   ....[4]....
        /*00c8*/ 	.word	0x00000370
        /*00cc*/ 	.word	0x000000ff
        /*00d0*/ 	.word	0x00000010
        /*00d4*/ 	.short	0x0100
        /*00d6*/ 	.byte	0x08
	.zero		1


	//   ....[5]....
        /*00d8*/ 	.word	0x00000380
        /*00dc*/ 	.word	0x000000ff
        /*00e0*/ 	.word	0x00000098
        /*00e4*/ 	.short	0x0100
        /*00e6*/ 	.byte	0x08
	.zero		1


	//   ....[6]....
        /*00e8*/ 	.word	0x00000390
        /*00ec*/ 	.word	0x000000ff
        /*00f0*/ 	.word	0x00000018
        /*00f4*/ 	.short	0x0100
        /*00f6*/ 	.byte	0x08
	.zero		1


	//   ....[7]....
        /*00f8*/ 	.word	0x000003a0
        /*00fc*/ 	.word	0x000000ff
        /*0100*/ 	.word	0x000000a0
        /*0104*/ 	.short	0x0100
        /*0106*/ 	.byte	0x08
	.zero		1


	//   ....[8]....
        /*0108*/ 	.word	0x000003b0
        /*010c*/ 	.word	0x000000ff
        /*0110*/ 	.word	0x00000020
        /*0114*/ 	.short	0x0100
        /*0116*/ 	.byte	0x08
	.zero		1


	//   ....[9]....
        /*0118*/ 	.word	0x000003c0
        /*011c*/ 	.word	0x000000ff
        /*0120*/ 	.word	0x000000a8
        /*0124*/ 	.short	0x0100
        /*0126*/ 	.byte	0x08
	.zero		1


	//   ....[10]....
        /*0128*/ 	.word	0x000003d0
        /*012c*/ 	.word	0x000000ff
        /*0130*/ 	.word	0x00000028
        /*0134*/ 	.short	0x0100
        /*0136*/ 	.byte	0x08
	.zero		1


	//   ....[11]....
        /*0138*/ 	.word	0x000003e0
        /*013c*/ 	.word	0x000000ff
        /*0140*/ 	.word	0x000000b0
        /*0144*/ 	.short	0x0100
        /*0146*/ 	.byte	0x08
	.zero		1


	//   ....[12]....
        /*0148*/ 	.word	0x000003f0
        /*014c*/ 	.word	0x000000ff
        /*0150*/ 	.word	0x00000030
        /*0154*/ 	.short	0x0100
        /*0156*/ 	.byte	0x08
	.zero		1


	//   ....[13]....
        /*0158*/ 	.word	0x00000400
        /*015c*/ 	.word	0x000000ff
        /*0160*/ 	.word	0x000000b8
        /*0164*/ 	.short	0x0100
        /*0166*/ 	.byte	0x08
	.zero		1


	//   ....[14]....
        /*0168*/ 	.word	0x00000410
        /*016c*/ 	.word	0x000000ff
        /*0170*/ 	.word	0x00000038
        /*0174*/ 	.short	0x0100
        /*0176*/ 	.byte	0x08
	.zero		1


	//   ....[15]....
        /*0178*/ 	.word	0x00000420
        /*017c*/ 	.word	0x000000ff
        /*0180*/ 	.word	0x000000c0
        /*0184*/ 	.short	0x0100
        /*0186*/ 	.byte	0x08
	.zero		1


	//   ....[16]....
        /*0188*/ 	.word	0x00000430
        /*018c*/ 	.word	0x000000ff
        /*0190*/ 	.word	0x00000040
        /*0194*/ 	.short	0x0100
        /*0196*/ 	.byte	0x08
	.zero		1


	//   ....[17]....
        /*0198*/ 	.word	0x00000440
        /*019c*/ 	.word	0x000000ff
        /*01a0*/ 	.word	0x000000c8
        /*01a4*/ 	.short	0x0100
        /*01a6*/ 	.byte	0x08
	.zero		1


	//   ....[18]....
        /*01a8*/ 	.word	0x00000450
        /*01ac*/ 	.word	0x000000ff
        /*01b0*/ 	.word	0x00000048
        /*01b4*/ 	.short	0x0100
        /*01b6*/ 	.byte	0x08
	.zero		1


	//   ....[19]....
        /*01b8*/ 	.word	0x00000460
        /*01bc*/ 	.word	0x000000ff
        /*01c0*/ 	.word	0x000000d0
        /*01c4*/ 	.short	0x0100
        /*01c6*/ 	.byte	0x08
	.zero		1


	//   ....[20]....
        /*01c8*/ 	.word	0x00000470
        /*01cc*/ 	.word	0x000000ff
        /*01d0*/ 	.word	0x00000050
        /*01d4*/ 	.short	0x0100
        /*01d6*/ 	.byte	0x08
	.zero		1


	//   ....[21]....
        /*01d8*/ 	.word	0x00000480
        /*01dc*/ 	.word	0x000000ff
        /*01e0*/ 	.word	0x000000d8
        /*01e4*/ 	.short	0x0100
        /*01e6*/ 	.byte	0x08
	.zero		1


	//   ....[22]....
        /*01e8*/ 	.word	0x00000490
        /*01ec*/ 	.word	0x000000ff
        /*01f0*/ 	.word	0x00000058
        /*01f4*/ 	.short	0x0100
        /*01f6*/ 	.byte	0x08
	.zero		1


	//   ....[23]....
        /*01f8*/ 	.word	0x000004a0
        /*01fc*/ 	.word	0x000000ff
        /*0200*/ 	.word	0x000000e0
        /*0204*/ 	.short	0x0100
        /*0206*/ 	.byte	0x08
	.zero		1


	//   ....[24]....
        /*0208*/ 	.word	0x000004b0
        /*020c*/ 	.word	0x000000ff
        /*0210*/ 	.word	0x00000060
        /*0214*/ 	.short	0x0100
        /*0216*/ 	.byte	0x08
	.zero		1


	//   ....[25]....
        /*0218*/ 	.word	0x000004c0
        /*021c*/ 	.word	0x000000ff
        /*0220*/ 	.word	0x000000e8
        /*0224*/ 	.short	0x0100
        /*0226*/ 	.byte	0x08
	.zero		1


	//   ....[26]....
        /*0228*/ 	.word	0x000004d0
        /*022c*/ 	.word	0x000000ff
        /*0230*/ 	.word	0x00000068
        /*0234*/ 	.short	0x0100
        /*0236*/ 	.byte	0x08
	.zero		1


	//   ....[27]....
        /*0238*/ 	.word	0x000004e0
        /*023c*/ 	.word	0x000000ff
        /*0240*/ 	.word	0x000000f0
        /*0244*/ 	.short	0x0100
        /*0246*/ 	.byte	0x08
	.zero		1


	//   ....[28]....
        /*0248*/ 	.word	0x000004f0
        /*024c*/ 	.word	0x000000ff
        /*0250*/ 	.word	0x00000070
        /*0254*/ 	.short	0x0100
        /*0256*/ 	.byte	0x08
	.zero		1


	//   ....[29]....
        /*0258*/ 	.word	0x00000500
        /*025c*/ 	.word	0x000000ff
        /*0260*/ 	.word	0x000000f8
        /*0264*/ 	.short	0x0100
        /*0266*/ 	.byte	0x08
	.zero		1


	//   ....[30]....
        /*0268*/ 	.word	0x00000510
        /*026c*/ 	.word	0x000000ff
        /*0270*/ 	.word	0x00000078
        /*0274*/ 	.short	0x0100
        /*0276*/ 	.byte	0x08
	.zero		1


	//   ....[31]....
        /*0278*/ 	.word	0x00000520
        /*027c*/ 	.word	0x000000ff
        /*0280*/ 	.word	0x00000100
        /*0284*/ 	.short	0x0100
        /*0286*/ 	.byte	0x08
	.zero		1


	//   ....[32]....
        /*0288*/ 	.word	0x00000530
        /*028c*/ 	.word	0x000000ff
        /*0290*/ 	.word	0x00000080
        /*0294*/ 	.short	0x0100
        /*0296*/ 	.byte	0x08
	.zero		1


	//   ....[33]....
        /*0298*/ 	.word	0x00000540
        /*029c*/ 	.word	0x000000ff
        /*02a0*/ 	.word	0x00000108
        /*02a4*/ 	.short	0x0100
        /*02a6*/ 	.byte	0x08
	.zero		1


	//   ....[34]....
        /*02a8*/ 	.word	0x00000910
        /*02ac*/ 	.word	0x000000ff
        /*02b0*/ 	.word	0x00000120
        /*02b4*/ 	.short	0x0100
        /*02b6*/ 	.byte	0x06
	.zero		1


	//   ....[35]....
        /*02b8*/ 	.word	0x00000970
        /*02bc*/ 	.word	0x000000ff
        /*02c0*/ 	.word	0x00000128
        /*02c4*/ 	.short	0x0100
        /*02c6*/ 	.byte	0x06
	.zero		1


	//   ....[36]....
        /*02c8*/ 	.word	0x000017e0
        /*02cc*/ 	.word	0x00000003
        /*02d0*/ 	.word	0x00000000
        /*02d4*/ 	.short	0x010a
        /*02d6*/ 	.byte	0x3f
	.zero		1


	//   ....[37]....
        /*02d8*/ 	.word	0x00001820
        /*02dc*/ 	.word	0x00000003
        /*02e0*/ 	.word	0x00000000
        /*02e4*/ 	.short	0x010a
        /*02e6*/ 	.byte	0x3f
	.zero		1


	//   ....[38]....
        /*02e8*/ 	.word	0x00001da0
        /*02ec*/ 	.word	0x000000ff
        /*02f0*/ 	.word	0x00000000
        /*02f4*/ 	.short	0x010a
        /*02f6*/ 	.byte	0x04
	.zero		1


	//   ....[39]....
        /*02f8*/ 	.word	0x00001de0
        /*02fc*/ 	.word	0x000000ff
        /*0300*/ 	.word	0x00000000
        /*0304*/ 	.short	0x010a
        /*0306*/ 	.byte	0x04
	.zero		1


	//   ....[40]....
        /*0308*/ 	.word	0x00002240
        /*030c*/ 	.word	0x00000006
        /*0310*/ 	.word	0x00000000
        /*0314*/ 	.short	0x0101
        /*0316*/ 	.byte	0x3f
	.zero		1


	//   ....[41]....
        /*0318*/ 	.word	0x00002410
        /*031c*/ 	.word	0x00000000
        /*0320*/ 	.word	0x00000000
        /*0324*/ 	.short	0x0101
        /*0326*/ 	.byte	0x3f
	.zero		1


	//   ....[42]....
        /*0328*/ 	.word	0x0000d470
        /*032c*/ 	.word	0x0000000e
        /*0330*/ 	.word	0x00000088
        /*0334*/ 	.short	0x010a
        /*0336*/ 	.byte	0x3f
	.zero		1


	//   ....[43]....
        /*0338*/ 	.word	0x0000d810
        /*033c*/ 	.word	0x00000006
        /*0340*/ 	.word	0x00000128
        /*0344*/ 	.short	0x0101
        /*0346*/ 	.byte	0x3f
	.zero		1


	//   ....[44]....
        /*0348*/ 	.word	0x0000dfb0
        /*034c*/ 	.word	0x00000007
        /*0350*/ 	.word	0x00000000
        /*0354*/ 	.short	0x010a
        /*0356*/ 	.byte	0x3f
	.zero		1


	//   ....[45]....
        /*0358*/ 	.word	0x0000e030
        /*035c*/ 	.word	0x00000009
        /*0360*/ 	.word	0x00000000
        /*0364*/ 	.short	0x010a
        /*0366*/ 	.byte	0x3f
	.zero		1


	//   ....[46]....
        /*0368*/ 	.word	0x0000e0c0
        /*036c*/ 	.word	0x00000006
        /*0370*/ 	.word	0x00000000
        /*0374*/ 	.short	0x010a
        /*0376*/ 	.byte	0x3f
	.zero		1


	//   ....[47]....
        /*0378*/ 	.word	0x0000e150
        /*037c*/ 	.word	0x00000009
        /*0380*/ 	.word	0x00000000
        /*0384*/ 	.short	0x010a
        /*0386*/ 	.byte	0x3f
	.zero		1


	//   ....[48]....
        /*0388*/ 	.word	0x0000e1e0
        /*038c*/ 	.word	0x00000006
        /*0390*/ 	.word	0x00000000
        /*0394*/ 	.short	0x010a
        /*0396*/ 	.byte	0x3f
	.zero		1


	//   ....[49]....
        /*0398*/ 	.word	0x0000e270
        /*039c*/ 	.word	0x00000009
        /*03a0*/ 	.word	0x00000000
        /*03a4*/ 	.short	0x010a
        /*03a6*/ 	.byte	0x3f
	.zero		1


	//   ....[50]....
        /*03a8*/ 	.word	0x0000e300
        /*03ac*/ 	.word	0x00000006
        /*03b0*/ 	.word	0x00000000
        /*03b4*/ 	.short	0x010a
        /*03b6*/ 	.byte	0x3f
	.zero		1


	//   ....[51]....
        /*03b8*/ 	.word	0x0000e390
        /*03bc*/ 	.word	0x00000009
        /*03c0*/ 	.word	0x00000000
        /*03c4*/ 	.short	0x010a
        /*03c6*/ 	.byte	0x3f
	.zero		1


	//   ....[52]....
        /*03c8*/ 	.word	0x0000e420
        /*03cc*/ 	.word	0x00000006
        /*03d0*/ 	.word	0x00000000
        /*03d4*/ 	.short	0x010a
        /*03d6*/ 	.byte	0x3f
	.zero		1


	//   ....[53]....
        /*03d8*/ 	.word	0x0000e4b0
        /*03dc*/ 	.word	0x00000009
        /*03e0*/ 	.word	0x00000000
        /*03e4*/ 	.short	0x010a
        /*03e6*/ 	.byte	0x3f
	.zero		1


	//   ....[54]....
        /*03e8*/ 	.word	0x0000e540
        /*03ec*/ 	.word	0x00000006
        /*03f0*/ 	.word	0x00000000
        /*03f4*/ 	.short	0x010a
        /*03f6*/ 	.byte	0x3f
	.zero		1


	//   ....[55]....
        /*03f8*/ 	.word	0x0000e5d0
        /*03fc*/ 	.word	0x00000009
        /*0400*/ 	.word	0x00000000
        /*0404*/ 	.short	0x010a
        /*0406*/ 	.byte	0x3f
	.zero		1


	//   ....[56]....
        /*0408*/ 	.word	0x0000e660
        /*040c*/ 	.word	0x00000006
        /*0410*/ 	.word	0x00000000
        /*0414*/ 	.short	0x010a
        /*0416*/ 	.byte	0x3f
	.zero		1


	//   ....[57]....
        /*0418*/ 	.word	0x0000e6f0
        /*041c*/ 	.word	0x00000009
        /*0420*/ 	.word	0x00000000
        /*0424*/ 	.short	0x010a
        /*0426*/ 	.byte	0x3f
	.zero		1


	//   ....[58]....
        /*0428*/ 	.word	0x0000e780
        /*042c*/ 	.word	0x00000006
        /*0430*/ 	.word	0x00000000
        /*0434*/ 	.short	0x010a
        /*0436*/ 	.byte	0x3f
	.zero		1


	//   ....[59]....
        /*0438*/ 	.word	0x0000e810
        /*043c*/ 	.word	0x00000009
        /*0440*/ 	.word	0x00000000
        /*0444*/ 	.short	0x010a
        /*0446*/ 	.byte	0x3f
	.zero		1


	//   ....[60]....
        /*0448*/ 	.word	0x0000e8a0
        /*044c*/ 	.word	0x00000003
        /*0450*/ 	.word	0x00000000
        /*0454*/ 	.short	0x010a
        /*0456*/ 	.byte	0x3f
	.zero		1


	//   ....[61]....
        /*0458*/ 	.word	0x0000e900
        /*045c*/ 	.word	0x00000003
        /*0460*/ 	.word	0x00000000
        /*0464*/ 	.short	0x010a
        /*0466*/ 	.byte	0x3f
	.zero		1


	//   ....[62]....
        /*0468*/ 	.word	0x0000e960
        /*046c*/ 	.word	0x00000006
        /*0470*/ 	.word	0x00000000
        /*0474*/ 	.short	0x010a
        /*0476*/ 	.byte	0x3f
	.zero		1


	//   ....[63]....
        /*0478*/ 	.word	0x0000ea30
        /*047c*/ 	.word	0x0000000e
        /*0480*/ 	.word	0x00000088
        /*0484*/ 	.short	0x010a
        /*0486*/ 	.byte	0x3f
	.zero		1


	//   ....[64]....
        /*0488*/ 	.word	0x0000eb00
        /*048c*/ 	.word	0x00000007
        /*0490*/ 	.word	0x00000000
        /*0494*/ 	.short	0x010a
        /*0496*/ 	.byte	0x3f
	.zero		1


	//   ....[65]....
        /*0498*/ 	.word	0x0000eb50
        /*049c*/ 	.word	0x00000009
        /*04a0*/ 	.word	0x00000000
        /*04a4*/ 	.short	0x010a
        /*04a6*/ 	.byte	0x3f
	.zero		1


	//   ....[66]....
        /*04a8*/ 	.word	0x0000eba0
        /*04ac*/ 	.word	0x00000006
        /*04b0*/ 	.word	0x00000000
        /*04b4*/ 	.short	0x010a
        /*04b6*/ 	.byte	0x3f
	.zero		1


	//   ....[67]....
        /*04b8*/ 	.word	0x0000ebf0
        /*04bc*/ 	.word	0x00000009
        /*04c0*/ 	.word	0x00000000
        /*04c4*/ 	.short	0x010a
        /*04c6*/ 	.byte	0x3f
	.zero		1


	//   ....[68]....
        /*04c8*/ 	.word	0x0000ec40
        /*04cc*/ 	.word	0x00000006
        /*04d0*/ 	.word	0x00000000
        /*04d4*/ 	.short	0x010a
        /*04d6*/ 	.byte	0x3f
	.zero		1


	//   ....[69]....
        /*04d8*/ 	.word	0x0000ec90
        /*04dc*/ 	.word	0x00000009
        /*04e0*/ 	.word	0x00000000
        /*04e4*/ 	.short	0x010a
        /*04e6*/ 	.byte	0x3f
	.zero		1


	//   ....[70]....
        /*04e8*/ 	.word	0x0000ece0
        /*04ec*/ 	.word	0x00000006
        /*04f0*/ 	.word	0x00000000
        /*04f4*/ 	.short	0x010a
        /*04f6*/ 	.byte	0x3f
	.zero		1


	//   ....[71]....
        /*04f8*/ 	.word	0x0000ed30
        /*04fc*/ 	.word	0x00000009
        /*0500*/ 	.word	0x00000000
        /*0504*/ 	.short	0x010a
        /*0506*/ 	.byte	0x3f
	.zero		1


	//   ....[72]....
        /*0508*/ 	.word	0x0000ed80
        /*050c*/ 	.word	0x00000006
        /*0510*/ 	.word	0x00000000
        /*0514*/ 	.short	0x010a
        /*0516*/ 	.byte	0x3f
	.zero		1


	//   ....[73]....
        /*0518*/ 	.word	0x0000edd0
        /*051c*/ 	.word	0x00000009
        /*0520*/ 	.word	0x00000000
        /*0524*/ 	.short	0x010a
        /*0526*/ 	.byte	0x3f
	.zero		1


	//   ....[74]....
        /*0528*/ 	.word	0x0000ee20
        /*052c*/ 	.word	0x00000006
        /*0530*/ 	.word	0x00000000
        /*0534*/ 	.short	0x010a
        /*0536*/ 	.byte	0x3f
	.zero		1


	//   ....[75]....
        /*0538*/ 	.word	0x0000ee70
        /*053c*/ 	.word	0x00000009
        /*0540*/ 	.word	0x00000000
        /*0544*/ 	.short	0x010a
        /*0546*/ 	.byte	0x3f
	.zero		1


	//   ....[76]....
        /*0548*/ 	.word	0x0000eec0
        /*054c*/ 	.word	0x00000006
        /*0550*/ 	.word	0x00000000
        /*0554*/ 	.short	0x010a
        /*0556*/ 	.byte	0x3f
	.zero		1


	//   ....[77]....
        /*0558*/ 	.word	0x0000ef10
        /*055c*/ 	.word	0x00000009
        /*0560*/ 	.word	0x00000000
        /*0564*/ 	.short	0x010a
        /*0566*/ 	.byte	0x3f
	.zero		1


	//   ....[78]....
        /*0568*/ 	.word	0x0000ef60
        /*056c*/ 	.word	0x00000006
        /*0570*/ 	.word	0x00000000
        /*0574*/ 	.short	0x010a
        /*0576*/ 	.byte	0x3f
	.zero		1


	//   ....[79]....
        /*0578*/ 	.word	0x0000efb0
        /*057c*/ 	.word	0x00000009
        /*0580*/ 	.word	0x00000000
        /*0584*/ 	.short	0x010a
        /*0586*/ 	.byte	0x3f
	.zero		1


	//----- nvinfo : EIATTR_NUM_MBARRIERS
	.align		4
.L_35:
        /*0588*/ 	.byte	0x03, 0x38
        /*058a*/ 	.short	0x0024


	//----- nvinfo : EIATTR_EXIT_INSTR_OFFSETS
	.align		4
        /*058c*/ 	.byte	0x04, 0x1c
        /*058e*/ 	.short	(.L_37 - .L_36)


	//   ....[0]....
.L_36:
        /*0590*/ 	.word	0x00000c30


	//   ....[1]....
        /*0594*/ 	.word	0x000014c0


	//   ....[2]....
        /*0598*/ 	.word	0x0000cb00


	//   ....[3]....
        /*059c*/ 	.word	0x0000d100


	//   ....[4]....
        /*05a0*/ 	.word	0x0000e8f0


	//----- nvinfo : EIATTR_MAX_THREADS
	.align		4
.L_37:
        /*05a4*/ 	.byte	0x04, 0x05
        /*05a6*/ 	.short	(.L_39 - .L_38)
.L_38:
        /*05a8*/ 	.word	0x00000180
        /*05ac*/ 	.word	0x00000001
        /*05b0*/ 	.word	0x00000001


	//----- nvinfo : EIATTR_CRS_STACK_SIZE
	.align		4
.L_39:
        /*05b4*/ 	.byte	0x04, 0x1e
        /*05b6*/ 	.short	(.L_41 - .L_40)
.L_40:
        /*05b8*/ 	.word	0x00000000


	//----- nvinfo : EIATTR_CBANK_PARAM_SIZE
	.align		4
.L_41:
        /*05bc*/ 	.byte	0x03, 0x19
        /*05be*/ 	.short	0x0470


	//----- nvinfo : EIATTR_PARAM_CBANK
	.align		4
        /*05c0*/ 	.byte	0x04, 0x0a
        /*05c2*/ 	.short	(.L_43 - .L_42)
	.align		4
.L_42:
        /*05c4*/ 	.word	index@(.nv.constant0._ZN7cutlass13device_kernelINS_4gemm6kernel13GemmUniversalIN4cute5tupleIJiiiiEEENS1_10collective13CollectiveMmaINS1_34MainloopSm90TmaGmmaWarpSpecializedILi17ENS5_IJNS4_1CILi2EEENSA_ILi1EEESC_EEENS1_35KernelTmaWarpSpecializedCooperativeEEENS5_IJNSA_ILi256EEENSA_ILi160EEENSA_ILi16EEEEEENS_6half_tENS5_IJlSC_lEEESK_SL_NS4_8TiledMMAINS4_8MMA_AtomIJNS4_4SM904GMMA25MMA_64x32x16_F32F16F16_SSILNSP_5MajorE0ELSR_0ELNSP_7ScaleInE1ELSS_1EEEEEENS4_6LayoutISD_NS5_IJSC_NSA_ILi0EEESW_EEEEENS5_IJNS4_10UnderscoreESZ_SZ_EEEEENS4_13SM90_TMA_LOADENS4_14ComposedLayoutINS4_7SwizzleILi1ELi4ELi3EEENS4_18smem_ptr_flag_bitsILi16EEENSV_INS5_IJNSA_ILi8EEESI_EEENS5_IJSI_SC_EEEEEEEvNS4_8identityENS4_23SM90_TMA_LOAD_MULTICASTES1C_vS1D_EENS_8epilogue10collective6detail29Sm90TmaWarpSpecializedAdapterINS1H_15DefaultEpilogueISK_SL_SL_NS1G_6thread17LinearCombinationISK_Li1EffLNS1L_9ScaleType4KindE0ELNS_15FloatRoundStyleE2ESK_EENS1_15EpilogueDefaultEEEEEvvEEEEvNT_6ParamsE)
        /*05c8*/ 	.short	0x0210
        /*05ca*/ 	.short	0x0470


	//----- nvinfo : EIATTR_SW_WAR
	.align		4
.L_43:
        /*05cc*/ 	.byte	0x04, 0x36
        /*05ce*/ 	.short	(.L_45 - .L_44)
.L_44:
        /*05d0*/ 	.word	0x00000008
.L_45:


//--------------------- .nv.callgraph             --------------------------
	.section	.nv.callgraph,"",@"SHT_CUDA_CALLGRAPH"
	.align	4
	.sectionentsize	8
	.align		4
        /*0000*/ 	.word	0x00000000
	.align		4
        /*0004*/ 	.word	0xffffffff
	.align		4
        /*0008*/ 	.word	index@(_ZN7cutlass13device_kernelINS_4gemm6kernel13GemmUniversalIN4cute5tupleIJiiiiEEENS1_10collective13CollectiveMmaINS1_34MainloopSm90TmaGmmaWarpSpecializedILi17ENS5_IJNS4_1CILi2EEENSA_ILi1EEESC_EEENS1_35KernelTmaWarpSpecializedCooperativeEEENS5_IJNSA_ILi256EEENSA_ILi160EEENSA_ILi16EEEEEENS_6half_tENS5_IJlSC_lEEESK_SL_NS4_8TiledMMAINS4_8MMA_AtomIJNS4_4SM904GMMA25MMA_64x32x16_F32F16F16_SSILNSP_5MajorE0ELSR_0ELNSP_7ScaleInE1ELSS_1EEEEEENS4_6LayoutISD_NS5_IJSC_NSA_ILi0EEESW_EEEEENS5_IJNS4_10UnderscoreESZ_SZ_EEEEENS4_13SM90_TMA_LOADENS4_14ComposedLayoutINS4_7SwizzleILi1ELi4ELi3EEENS4_18smem_ptr_flag_bitsILi16EEENSV_INS5_IJNSA_ILi8EEESI_EEENS5_IJSI_SC_EEEEEEEvNS4_8identityENS4_23SM90_TMA_LOAD_MULTICASTES1C_vS1D_EENS_8epilogue10collective6detail29Sm90TmaWarpSpecializedAdapterINS1H_15DefaultEpilogueISK_SL_SL_NS1G_6thread17LinearCombinationISK_Li1EffLNS1L_9ScaleType4KindE0ELNS_15FloatRoundStyleE2ESK_EENS1_15EpilogueDefaultEEEEEvvEEEEvNT_6ParamsE)
	.align		4
        /*000c*/ 	.word	index@(__assertfail)
	.align		4
        /*0010*/ 	.word	0x00000000
	.align		4
        /*0014*/ 	.word	0xfffffffe
	.align		4
        /*0018*/ 	.word	0x00000000
	.align		4
        /*001c*/ 	.word	0xfffffffd
	.align		4
        /*0020*/ 	.word	0x00000000
	.align		4
        /*0024*/ 	.word	0xfffffffc


//--------------------- .nv.constant4             --------------------------
	.section	.nv.constant4,"a",@progbits
	.align	8
	.align		8
.nv.constant4:
        /*0000*/ 	.dword	__assertfail
	.align		8
        /*0008*/ 	.dword	__unnamed_1
	.align		8
        /*0010*/ 	.dword	_ZN40_INTERNAL_ef94b882_4_k_cu_5b26ca83_141164cuda3std3__45__cpo5beginE
	.align		8
        /*0018*/ 	.dword	_ZN40_INTERNAL_ef94b882_4_k_cu_5b26ca83_141164cuda3std3__45__cpo3endE
	.align		8
        /*0020*/ 	.dword	_ZN40_INTERNAL_ef94b882_4_k_cu_5b26ca83_141164cuda3std3__45__cpo6cbeginE
	.align		8
        /*0028*/ 	.dword	_ZN40_INTERNAL_ef94b882_4_k_cu_5b26ca83_141164cuda3std3__45__cpo4cendE
	.align		8
        /*0030*/ 	.dword	_ZN40_INTERNAL_ef94b882_4_k_cu_5b26ca83_141164cuda3std3__442_GLOBAL__N__ef94b882_4_k_cu_5b26ca83_141166ignoreE
	.align		8
        /*0038*/ 	.dword	_ZN40_INTERNAL_ef94b882_4_k_cu_5b26ca83_141164cuda3std3__419piecewise_constructE
	.align		8
        /*0040*/ 	.dword	_ZN40_INTERNAL_ef94b882_4_k_cu_5b26ca83_141164cuda3std3__48in_placeE
	.align		8
        /*0048*/ 	.dword	_ZN40_INTERNAL_ef94b882_4_k_cu_5b26ca83_141164cuda3std6ranges3__45__cpo4swapE
	.align		8
        /*0050*/ 	.dword	_ZN40_INTERNAL_ef94b882_4_k_cu_5b26ca83_141164cuda3std6ranges3__45__cpo9iter_moveE
	.align		8
        /*0058*/ 	.dword	_ZN40_INTERNAL_ef94b882_4_k_cu_5b26ca83_141164cute7productE
	.align		8
        /*0060*/ 	.dword	_ZN40_INTERNAL_ef94b882_4_k_cu_5b26ca83_141164cute1_E
	.align		8
        /*0068*/ 	.dword	$str$22
	.align		8
        /*0070*/ 	.dword	$str$23


//--------------------- .text._ZN7cutlass13device_kernelINS_4gemm6kernel13GemmUniversalIN4cute5tupleIJiiiiEEENS1_10collective13CollectiveMmaINS1_34MainloopSm90TmaGmmaWarpSpecializedILi17ENS5_IJNS4_1CILi2EEENSA_ILi1EEESC_EEENS1_35KernelTmaWarpSpecializedCooperativeEEENS5_IJNSA_ILi256EEENSA_ILi160EEENSA_ILi16EEEEEENS_6half_tENS5_IJlSC_lEEESK_SL_NS4_8TiledMMAINS4_8MMA_AtomIJNS4_4SM904GMMA25MMA_64x32x16_F32F16F16_SSILNSP_5MajorE0ELSR_0ELNSP_7ScaleInE1ELSS_1EEEEEENS4_6LayoutISD_NS5_IJSC_NSA_ILi0EEESW_EEEEENS5_IJNS4_10UnderscoreESZ_SZ_EEEEENS4_13SM90_TMA_LOADENS4_14ComposedLayoutINS4_7SwizzleILi1ELi4ELi3EEENS4_18smem_ptr_flag_bitsILi16EEENSV_INS5_IJNSA_ILi8EEESI_EEENS5_IJSI_SC_EEEEEEEvNS4_8identityENS4_23SM90_TMA_LOAD_MULTICASTES1C_vS1D_EENS_8epilogue10collective6detail29Sm90TmaWarpSpecializedAdapterINS1H_15DefaultEpilogueISK_SL_SL_NS1G_6thread17LinearCombinationISK_Li1EffLNS1L_9ScaleType4KindE0ELNS_15FloatRoundStyleE2ESK_EENS1_15EpilogueDefaultEEEEEvvEEEEvNT_6ParamsE --------------------------
	.section	.text._ZN7cutlass13device_kernelINS_4gemm6kernel13GemmUniversalIN4cute5tupleIJiiiiEEENS1_10collective13CollectiveMmaINS1_34MainloopSm90TmaGmmaWarpSpecializedILi17ENS5_IJNS4_1CILi2EEENSA_ILi1EEESC_EEENS1_35KernelTmaWarpSpecializedCooperativeEEENS5_IJNSA_ILi256EEENSA_ILi160EEENSA_ILi16EEEEEENS_6half_tENS5_IJlSC_lEEESK_SL_NS4_8TiledMMAINS4_8MMA_AtomIJNS4_4SM904GMMA25MMA_64x32x16_F32F16F16_SSILNSP_5MajorE0ELSR_0ELNSP_7ScaleInE1ELSS_1EEEEEENS4_6LayoutISD_NS5_IJSC_NSA_ILi0EEESW_EEEEENS5_IJNS4_10UnderscoreESZ_SZ_EEEEENS4_13SM90_TMA_LOADENS4_14ComposedLayoutINS4_7SwizzleILi1ELi4ELi3EEENS4_18smem_ptr_flag_bitsILi16EEENSV_INS5_IJNSA_ILi8EEESI_EEENS5_IJSI_SC_EEEEEEEvNS4_8identityENS4_23SM90_TMA_LOAD_MULTICASTES1C_vS1D_EENS_8epilogue10collective6detail29Sm90TmaWarpSpecializedAdapterINS1H_15DefaultEpilogueISK_SL_SL_NS1G_6thread17LinearCombinationISK_Li1EffLNS1L_9ScaleType4KindE0ELNS_15FloatRoundStyleE2ESK_EENS1_15EpilogueDefaultEEEEEvvEEEEvNT_6ParamsE,"ax",@progbits
	.align	128
.text._ZN7cutlass13device_kernelINS_4gemm6kernel13GemmUniversalIN4cute5tupleIJiiiiEEENS1_10collective13CollectiveMmaINS1_34MainloopSm90TmaGmmaWarpSpecializedILi17ENS5_IJNS4_1CILi2EEENSA_ILi1EEESC_EEENS1_35KernelTmaWarpSpecializedCooperativeEEENS5_IJNSA_ILi256EEENSA_ILi160EEENSA_ILi16EEEEEENS_6half_tENS5_IJlSC_lEEESK_SL_NS4_8TiledMMAINS4_8MMA_AtomIJNS4_4SM904GMMA25MMA_64x32x16_F32F16F16_SSILNSP_5MajorE0ELSR_0ELNSP_7ScaleInE1ELSS_1EEEEEENS4_6LayoutISD_NS5_IJSC_NSA_ILi0EEESW_EEEEENS5_IJNS4_10UnderscoreESZ_SZ_EEEEENS4_13SM90_TMA_LOADENS4_14ComposedLayoutINS4_7SwizzleILi1ELi4ELi3EEENS4_18smem_ptr_flag_bitsILi16EEENSV_INS5_IJNSA_ILi8EEESI_EEENS5_IJSI_SC_EEEEEEEvNS4_8identityENS4_23SM90_TMA_LOAD_MULTICASTES1C_vS1D_EENS_8epilogue10collective6detail29Sm90TmaWarpSpecializedAdapterINS1H_15DefaultEpilogueISK_SL_SL_NS1G_6thread17LinearCombinationISK_Li1EffLNS1L_9ScaleType4KindE0ELNS_15FloatRoundStyleE2ESK_EENS1_15EpilogueDefaultEEEEEvvEEEEvNT_6ParamsE:
        .type           _ZN7cutlass13device_kernelINS_4gemm6kernel13GemmUniversalIN4cute5tupleIJiiiiEEENS1_10collective13CollectiveMmaINS1_34MainloopSm90TmaGmmaWarpSpecializedILi17ENS5_IJNS4_1CILi2EEENSA_ILi1EEESC_EEENS1_35KernelTmaWarpSpecializedCooperativeEEENS5_IJNSA_ILi256EEENSA_ILi160EEENSA_ILi16EEEEEENS_6half_tENS5_IJlSC_lEEESK_SL_NS4_8TiledMMAINS4_8MMA_AtomIJNS4_4SM904GMMA25MMA_64x32x16_F32F16F16_SSILNSP_5MajorE0ELSR_0ELNSP_7ScaleInE1ELSS_1EEEEEENS4_6LayoutISD_NS5_IJSC_NSA_ILi0EEESW_EEEEENS5_IJNS4_10UnderscoreESZ_SZ_EEEEENS4_13SM90_TMA_LOADENS4_14ComposedLayoutINS4_7SwizzleILi1ELi4ELi3EEENS4_18smem_ptr_flag_bitsILi16EEENSV_INS5_IJNSA_ILi8EEESI_EEENS5_IJSI_SC_EEEEEEEvNS4_8identityENS4_23SM90_TMA_LOAD_MULTICASTES1C_vS1D_EENS_8epilogue10collective6detail29Sm90TmaWarpSpecializedAdapterINS1H_15DefaultEpilogueISK_SL_SL_NS1G_6thread17LinearCombinationISK_Li1EffLNS1L_9ScaleType4KindE0ELNS_15FloatRoundStyleE2ESK_EENS1_15EpilogueDefaultEEEEEvvEEEEvNT_6ParamsE,@function
        .size           _ZN7cutlass13device_kernelINS_4gemm6kernel13GemmUniversalIN4cute5tupleIJiiiiEEENS1_10collective13CollectiveMmaINS1_34MainloopSm90TmaGmmaWarpSpecializedILi17ENS5_IJNS4_1CILi2EEENSA_ILi1EEESC_EEENS1_35KernelTmaWarpSpecializedCooperativeEEENS5_IJNSA_ILi256EEENSA_ILi160EEENSA_ILi16EEEEEENS_6half_tENS5_IJlSC_lEEESK_SL_NS4_8TiledMMAINS4_8MMA_AtomIJNS4_4SM904GMMA25MMA_64x32x16_F32F16F16_SSILNSP_5MajorE0ELSR_0ELNSP_7ScaleInE1ELSS_1EEEEEENS4_6LayoutISD_NS5_IJSC_NSA_ILi0EEESW_EEEEENS5_IJNS4_10UnderscoreESZ_SZ_EEEEENS4_13SM90_TMA_LOADENS4_14ComposedLayoutINS4_7SwizzleILi1ELi4ELi3EEENS4_18smem_ptr_flag_bitsILi16EEENSV_INS5_IJNSA_ILi8EEESI_EEENS5_IJSI_SC_EEEEEEEvNS4_8identityENS4_23SM90_TMA_LOAD_MULTICASTES1C_vS1D_EENS_8epilogue10collective6detail29Sm90TmaWarpSpecializedAdapterINS1H_15DefaultEpilogueISK_SL_SL_NS1G_6thread17LinearCombinationISK_Li1EffLNS1L_9ScaleType4KindE0ELNS_15FloatRoundStyleE2ESK_EENS1_15EpilogueDefaultEEEEEvvEEEEvNT_6ParamsE,(.L_x_414 - _ZN7cutlass13device_kernelINS_4gemm6kernel13GemmUniversalIN4cute5tupleIJiiiiEEENS1_10collective13CollectiveMmaINS1_34MainloopSm90TmaGmmaWarpSpecializedILi17ENS5_IJNS4_1CILi2EEENSA_ILi1EEESC_EEENS1_35KernelTmaWarpSpecializedCooperativeEEENS5_IJNSA_ILi256EEENSA_ILi160EEENSA_ILi16EEEEEENS_6half_tENS5_IJlSC_lEEESK_SL_NS4_8TiledMMAINS4_8MMA_AtomIJNS4_4SM904GMMA25MMA_64x32x16_F32F16F16_SSILNSP_5MajorE0ELSR_0ELNSP_7ScaleInE1ELSS_1EEEEEENS4_6LayoutISD_NS5_IJSC_NSA_ILi0EEESW_EEEEENS5_IJNS4_10UnderscoreESZ_SZ_EEEEENS4_13SM90_TMA_LOADENS4_14ComposedLayoutINS4_7SwizzleILi1ELi4ELi3EEENS4_18smem_ptr_flag_bitsILi16EEENSV_INS5_IJNSA_ILi8EEESI_EEENS5_IJSI_SC_EEEEEEEvNS4_8identityENS4_23SM90_TMA_LOAD_MULTICASTES1C_vS1D_EENS_8epilogue10collective6detail29Sm90TmaWarpSpecializedAdapterINS1H_15DefaultEpilogueISK_SL_SL_NS1G_6thread17LinearCombinationISK_Li1EffLNS1L_9ScaleType4KindE0ELNS_15FloatRoundStyleE2ESK_EENS1_15EpilogueDefaultEEEEEvvEEEEvNT_6ParamsE)
        .other          _ZN7cutlass13device_kernelINS_4gemm6kernel13GemmUniversalIN4cute5tupleIJiiiiEEENS1_10collective13CollectiveMmaINS1_34MainloopSm90TmaGmmaWarpSpecializedILi17ENS5_IJNS4_1CILi2EEENSA_ILi1EEESC_EEENS1_35KernelTmaWarpSpecializedCooperativeEEENS5_IJNSA_ILi256EEENSA_ILi160EEENSA_ILi16EEEEEENS_6half_tENS5_IJlSC_lEEESK_SL_NS4_8TiledMMAINS4_8MMA_AtomIJNS4_4SM904GMMA25MMA_64x32x16_F32F16F16_SSILNSP_5MajorE0ELSR_0ELNSP_7ScaleInE1ELSS_1EEEEEENS4_6LayoutISD_NS5_IJSC_NSA_ILi0EEESW_EEEEENS5_IJNS4_10UnderscoreESZ_SZ_EEEEENS4_13SM90_TMA_LOADENS4_14ComposedLayoutINS4_7SwizzleILi1ELi4ELi3EEENS4_18smem_ptr_flag_bitsILi16EEENSV_INS5_IJNSA_ILi8EEESI_EEENS5_IJSI_SC_EEEEEEEvNS4_8identityENS4_23SM90_TMA_LOAD_MULTICASTES1C_vS1D_EENS_8epilogue10collective6detail29Sm90TmaWarpSpecializedAdapterINS1H_15DefaultEpilogueISK_SL_SL_NS1G_6thread17LinearCombinationISK_Li1EffLNS1L_9ScaleType4KindE0ELNS_15FloatRoundStyleE2ESK_EENS1_15EpilogueDefaultEEEEEvvEEEEvNT_6ParamsE,@"STO_CUDA_ENTRY STV_DEFAULT"
_ZN7cutlass13device_kernelINS_4gemm6kernel13GemmUniversalIN4cute5tupleIJiiiiEEENS1_10collective13CollectiveMmaINS1_34MainloopSm90TmaGmmaWarpSpecializedILi17ENS5_IJNS4_1CILi2EEENSA_ILi1EEESC_EEENS1_35KernelTmaWarpSpecializedCooperativeEEENS5_IJNSA_ILi256EEENSA_ILi160EEENSA_ILi16EEEEEENS_6half_tENS5_IJlSC_lEEESK_SL_NS4_8TiledMMAINS4_8MMA_AtomIJNS4_4SM904GMMA25MMA_64x32x16_F32F16F16_SSILNSP_5MajorE0ELSR_0ELNSP_7ScaleInE1ELSS_1EEEEEENS4_6LayoutISD_NS5_IJSC_NSA_ILi0EEESW_EEEEENS5_IJNS4_10UnderscoreESZ_SZ_EEEEENS4_13SM90_TMA_LOADENS4_14ComposedLayoutINS4_7SwizzleILi1ELi4ELi3EEENS4_18smem_ptr_flag_bitsILi16EEENSV_INS5_IJNSA_ILi8EEESI_EEENS5_IJSI_SC_EEEEEEEvNS4_8identityENS4_23SM90_TMA_LOAD_MULTICASTES1C_vS1D_EENS_8epilogue10collective6detail29Sm90TmaWarpSpecializedAdapterINS1H_15DefaultEpilogueISK_SL_SL_NS1G_6thread17LinearCombinationISK_Li1EffLNS1L_9ScaleType4KindE0ELNS_15FloatRoundStyleE2ESK_EENS1_15EpilogueDefaultEEEEEvvEEEEvNT_6ParamsE:
[----:B------:R-:W0:Y:S01]  /*0000*/  LDC R1, c[0x0][0x28] ;  /* 0x00000a00ff017b82 */ /* 0x000e220000000800 */
[----:B------:R-:W1:Y:S01]  /*0010*/  S2R R2, SR_TID.X ;  /* 0x0000000000027919 */ /* 0x000e620000002100 */
[----:B------:R-:W-:Y:S01]  /*0020*/  ELECT P0, URZ, PT ;  /* 0x00000000003f782f */ /* 0x000fe20003800000 */
[----:B------:R-:W-:Y:S01]  /*0030*/  BSSY B0, `(.L_x_0) ;  /* 0x0000015000007945 */ /* 0x000fe20003800000 */
[--C-:B-1----:R-:W-:Y:S02]  /*0040*/  SHF.R.U32.HI R0, RZ, 0x5, R2.reuse ;  /* 0x00000005ff007819 */ /* 0x102fe40000011602 */
[----:B------:R-:W-:-:S03]  /*0050*/  SHF.R.U32.HI R3, RZ, 0x7, R2 ;  /* 0x00000007ff037819 */ /* 0x000fc60000011602 */
[----:B------:R-:W1:Y:S04]  /*0060*/  SHFL.IDX PT, R4, R0, RZ, 0x1f ;  /* 0x00001fff00047589 */ /* 0x000e6800000e0000 */
[----:B------:R-:W2:Y:S01]  /*0070*/  SHFL.IDX PT, R3, R3, RZ, 0x1f ;  /* 0x00001fff03037589 */ /* 0x000ea200000e0000 */
[----:B-1----:R-:W-:Y:S02]  /*0080*/  R2UR UR9, R4 ;  /* 0x00000000040972ca */ /* 0x002fe400000e0000 */
[----:B--2---:R-:W-:-:S11]  /*0090*/  R2UR UR5, R3 ;  /* 0x00000000030572ca */ /* 0x004fd600000e0000 */
[----:B------:R-:W-:Y:S02]  /*00a0*/  USHF.R.S32.HI UR4, URZ, 0x1f, UR9 ;  /* 0x0000001f3f047899 */ /* 0x000fe40008011409 */
[----:B------:R-:W-:Y:S02]  /*00b0*/  ISETP.NE.OR P0, PT, RZ, UR9, !P0 ;  /* 0x00000009ff007c0c */ /* 0x000fe4000c705670 */
[----:B------:R-:W-:-:S04]  /*00c0*/  ULEA.HI UR4, UR4, UR9, URZ, 0x2 ;  /* 0x0000000904047291 */ /* 0x000fc8000f8f103f */
[----:B------:R-:W-:-:S04]  /*00d0*/  ULOP3.LUT UR4, UR4, 0xfffffffc, URZ, 0xc0, !UPT ;  /* 0xfffffffc04047892 */ /* 0x000fc8000f8ec03f */
[----:B------:R-:W-:-:S03]  /*00e0*/  UIADD3 UR9, UR9, -UR4, URZ ;  /* 0x8000000409097290 */ /* 0x000fc6000fffe03f */
[----:B0-----:R-:W-:Y:S09]  /*00f0*/  @P0 BRA `(.L_x_1) ;  /* 0x0000000000200947 */ /* 0x001ff20003800000 */
[----:B------:R-:W-:Y:S02]  /*0100*/  ULDC.64 UR6, c[0x0][0x198] ;  /* 0x0000660000067ab9 */ /* 0x000fe40000000a00 */
[----:B------:R-:W-:Y:S02]  /*0110*/  UIADD3 UR10, UP0, UR6, 0xf0, URZ ;  /* 0x000000f0060a7890 */ /* 0x000fe4000ff1e03f */
[----:B------:R-:W-:Y:S02]  /*0120*/  UIADD3 UR6, UP1, UR6, 0x1f0, URZ ;  /* 0x000001f006067890 */ /* 0x000fe4000ff3e03f */
[----:B------:R-:W-:Y:S02]  /*0130*/  UIADD3.X UR11, URZ, UR7, URZ, UP0, !UPT ;  /* 0x000000073f0b7290 */ /* 0x000fe400087fe43f */
[----:B------:R-:W-:-:S07]  /*0140*/  UIADD3.X UR7, URZ, UR7, URZ, UP1, !UPT ;  /* 0x000000073f077290 */ /* 0x000fce0008ffe43f */
[----:B------:R0:W-:Y:S02]  /*0150*/  UTMACCTL.PF [UR10] ;  /* 0x000000000a0079b9 */ /* 0x0001e40008040000 */
[----:B------:R0:W-:Y:S02]  /*0160*/  UTMACCTL.PF [UR6] ;  /* 0x00000000060079b9 */ /* 0x0001e40008040000 */
[----:B0-----:R-:W-:Y:S01]  /*0170*/  NOP ;  /* 0x0000000000007918 */ /* 0x001fe20000000000 */
.L_x_1:
[----:B------:R-:W-:Y:S05]  /*0180*/  BSYNC B0 ;  /* 0x0000000000007941 */ /* 0x000fea0003800000 */
.L_x_0:
[----:B------:R-:W0:Y:S01]  /*0190*/  SHFL.IDX PT, R3, R0, RZ, 0x1f ;  /* 0x00001fff00037589 */ /* 0x000e2200000e0000 */
[----:B------:R-:W-:Y:S01]  /*01a0*/  UISETP.NE.AND UP0, UPT, UR9, 0x3, UPT ;  /* 0x000000030900788c */ /* 0x000fe2000bf05270 */
[----:B------:R-:W-:Y:S01]  /*01b0*/  ISETP.NE.AND P1, PT, RZ, UR5, PT ;  /* 0x00000005ff007c0c */ /* 0x000fe2000bf25270 */
[----:B------:R-:W-:Y:S02]  /*01c0*/  UIADD3 UR16, UR5, -0x1, URZ ;  /* 0xffffffff05107890 */ /* 0x000fe4000fffe03f */
[----:B------:R-:W-:Y:S02]  /*01d0*/  UISETP.EQ.OR UP0, UPT, UR9, URZ, !UP0 ;  /* 0x0000003f0900728c */ /* 0x000fe4000c702670 */
[----:B------:R-:W-:Y:S02]  /*01e0*/  UISETP.GE.U32.AND UP1, UPT, UR16, 0x2, UPT ;  /* 0x000000021000788c */ /* 0x000fe4000bf26070 */
[----:B------:R-:W-:-:S04]  /*01f0*/  UISETP.EQ.AND UP0, UPT, UR5, URZ, UP0 ;  /* 0x0000003f0500728c */ /* 0x000fc80008702270 */
[----:B------:R-:W-:-:S04]  /*0200*/  USEL UR38, URZ, 0x1, !UP0 ;  /* 0x000000013f267887 */ /* 0x000fc8000c000000 */
[----:B------:R-:W-:Y:S01]  /*0210*/  USEL UR38, UR38, 0x2, UP1 ;  /* 0x0000000226267887 */ /* 0x000fe20008800000 */
[----:B0-----:R-:W-:-:S13]  /*0220*/  ISETP.NE.AND P0, PT, R3, RZ, PT ;  /* 0x000000ff0300720c */ /* 0x001fda0003f05270 */
[----:B------:R-:W-:Y:S05]  /*0230*/  @P0 BRA `(.L_x_2) ;  /* 0x0000000000cc0947 */ /* 0x000fea0003800000 */
[----:B------:R-:W-:Y:S01]  /*0240*/  ELECT P0, URZ, PT ;  /* 0x00000000003f782f */ /* 0x000fe20003800000 */
[----:B------:R-:W-:-:S12]  /*0250*/  BSSY B0, `(.L_x_2) ;  /* 0x0000031000007945 */ /* 0x000fd80003800000 */
[----:B------:R-:W-:Y:S05]  /*0260*/  @!P0 BRA `(.L_x_3) ;  /* 0x0000000000bc8947 */ /* 0x000fea0003800000 */
[----:B------:R-:W0:Y:S01]  /*0270*/  S2UR UR8, SR_CgaCtaId ;  /* 0x00000000000879c3 */ /* 0x000e220000008800 */
[----:B------:R-:W-:Y:S01]  /*0280*/  UMOV UR4, 0x400 ;  /* 0x0000040000047882 */ /* 0x000fe20000000000 */
[----:B------:R-:W-:Y:S01]  /*0290*/  UMOV UR5, 0x1 ;  /* 0x0000000100057882 */ /* 0x000fe20000000000 */
[----:B------:R-:W-:Y:S02]  /*02a0*/  UMOV UR6, 0x4 ;  /* 0x0000000400067882 */ /* 0x000fe40000000000 */
[----:B------:R-:W-:-:S04]  /*02b0*/  UIADD3 UR6, -UR6, 0x100000, URZ ;  /* 0x0010000006067890 */ /* 0x000fc8000fffe13f */
[----:B------:R-:W-:Y:S02]  /*02c0*/  USHF.L.U32 UR7, UR6, 0xb, URZ ;  /* 0x0000000b06077899 */ /* 0x000fe4000800063f */
[----:B------:R-:W-:Y:S02]  /*02d0*/  USHF.L.U32 UR6, UR6, 0x1, URZ ;  /* 0x0000000106067899 */ /* 0x000fe4000800063f */
[----:B0-----:R-:W-:Y:S02]  /*02e0*/  ULEA UR8, UR8, UR4, 0x18 ;  /* 0x0000000408087291 */ /* 0x001fe4000f8ec03f */
[----:B------:R-:W-:-:S04]  /*02f0*/  UIADD3 UR4, -UR5, 0x100000, URZ ;  /* 0x0010000005047890 */ /* 0x000fc8000fffe13f */
[----:B------:R-:W-:Y:S02]  /*0300*/  USHF.L.U32 UR5, UR4, 0xb, URZ ;  /* 0x0000000b04057899 */ /* 0x000fe4000800063f */
[----:B------:R-:W-:Y:S01]  /*0310*/  USHF.L.U32 UR4, UR4, 0x1, URZ ;  /* 0x0000000104047899 */ /* 0x000fe2000800063f */
[----:B------:R-:W0:Y:S11]  /*0320*/  FENCE.VIEW.ASYNC.S ;  /* 0x00000000000073c6 */ /* 0x000e360000000000 */
[----:B0-----:R0:W1:Y:S01]  /*0330*/  SYNCS.EXCH.64 URZ, [UR8], UR4 ;  /* 0x00000004083f75b2 */ /* 0x0010620008000100 */
[----:B------:R0:W2:Y:S01]  /*0340*/  SYNCS.EXCH.64 URZ, [UR8+0x88], UR6 ;  /* 0x00008806083f75b2 */ /* 0x0000a20008000100 */
[----:B------:R0:W3:Y:S01]  /*0350*/  SYNCS.EXCH.64 URZ, [UR8+0x8], UR4 ;  /* 0x00000804083f75b2 */ /* 0x0000e20008000100 */
[----:B------:R0:W4:Y:S01]  /*0360*/  SYNCS.EXCH.64 URZ, [UR8+0x90], UR6 ;  /* 0x00009006083f75b2 */ /* 0x0001220008000100 */
[----:B------:R0:W0:Y:S01]  /*0370*/  SYNCS.EXCH.64 URZ, [UR8+0x10], UR4 ;  /* 0x00001004083f75b2 */ /* 0x0000220008000100 */
        /* <DEDUP_REMOVED lines=29> */
[----:B-1234-:R-:W-:Y:S01]  /*0550*/  NOP ;  /* 0x0000000000007918 */ /* 0x01efe20000000000 */
.L_x_3:
[----:B0-----:R-:W-:Y:S05]  /*0560*/  BSYNC B0 ;  /* 0x0000000000007941 */ /* 0x001fea0003800000 */
.L_x_2:
[----:B------:R-:W0:Y:S01]  /*0570*/  S2UR UR13, SR_CTAID.X ;  /* 0x00000000000d79c3 */ /* 0x000e220000002500 */
[----:B------:R-:W-:Y:S01]  /*0580*/  SHF.R.S32.HI R5, RZ, 0x1f, R2 ;  /* 0x0000001fff057819 */ /* 0x000fe20000011402 */
[----:B------:R-:W1:Y:S01]  /*0590*/  SHFL.IDX PT, R6, R0, RZ, 0x1f ;  /* 0x00001fff00067589 */ /* 0x000e6200000e0000 */
[----:B------:R-:W-:Y:S01]  /*05a0*/  ULDC UR4, c[0x0][0x150] ;  /* 0x0000540000047ab9 */ /* 0x000fe20000000800 */
[----:B------:R-:W-:Y:S02]  /*05b0*/  ELECT P0, URZ, PT ;  /* 0x00000000003f782f */ /* 0x000fe40003800000 */
[----:B------:R-:W-:Y:S01]  /*05c0*/  LEA.HI R5, R5, R2, RZ, 0x7 ;  /* 0x0000000205057211 */ /* 0x000fe200078f38ff */
[----:B------:R-:W-:Y:S01]  /*05d0*/  ULDC UR5, c[0x0][0x154] ;  /* 0x0000550000057ab9 */ /* 0x000fe20000000800 */
[----:B------:R-:W-:Y:S01]  /*05e0*/  ULDC UR8, c[0x0][0x144] ;  /* 0x0000510000087ab9 */ /* 0x000fe20000000800 */
[----:B------:R-:W2:Y:S01]  /*05f0*/  S2UR UR10, SR_CTAID.Y ;  /* 0x00000000000a79c3 */ /* 0x000ea20000002600 */
[----:B------:R-:W-:Y:S01]  /*0600*/  LOP3.LUT R5, R5, 0xffffff80, RZ, 0xc0, !PT ;  /* 0xffffff8005057812 */ /* 0x000fe200078ec0ff */
[----:B------:R-:W-:Y:S01]  /*0610*/  NOP ;  /* 0x0000000000007918 */ /* 0x000fe20000000000 */
[----:B------:R-:W-:Y:S01]  /*0620*/  NOP ;  /* 0x0000000000007918 */ /* 0x000fe20000000000 */
[----:B------:R-:W-:Y:S01]  /*0630*/  ULDC UR11, c[0x0][0x148] ;  /* 0x00005200000b7ab9 */ /* 0x000fe20000000800 */
[----:B------:R-:W-:-:S02]  /*0640*/  IMAD.MOV.U32 R18, RZ, RZ, 0x1 ;  /* 0x00000001ff127424 */ /* 0x000fc400078e00ff */
[----:B------:R-:W-:-:S05]  /*0650*/  IMAD.IADD R5, R2, 0x1, -R5 ;  /* 0x0000000102057824 */ /* 0x000fca00078e0a05 */
[----:B------:R-:W-:Y:S02]  /*0660*/  SHF.R.S32.HI R4, RZ, 0x1f, R5 ;  /* 0x0000001fff047819 */ /* 0x000fe40000011405 */
[----:B0-----:R-:W-:Y:S02]  /*0670*/  I2FP.F32.U32 R7, UR13 ;  /* 0x0000000d00077c45 */ /* 0x001fe40008201000 */
[----:B------:R-:W-:Y:S02]  /*0680*/  LEA.HI R4, R4, R5, RZ, 0x3 ;  /* 0x0000000504047211 */ /* 0x000fe400078f18ff */
[----:B-1----:R-:W-:Y:S01]  /*0690*/  ISETP.NE.OR P0, PT, R6, RZ, !P0 ;  /* 0x000000ff0600720c */ /* 0x002fe20004705670 */
[----:B------:R-:W-:Y:S01]  /*06a0*/  FMUL R8, R7, UR4 ;  /* 0x0000000407087c20 */ /* 0x000fe20008400000 */
[--C-:B------:R-:W-:Y:S02]  /*06b0*/  SHF.R.S32.HI R0, RZ, 0x3, R4.reuse ;  /* 0x00000003ff007819 */ /* 0x100fe40000011404 */
[----:B------:R-:W-:-:S02]  /*06c0*/  SHF.R.S32.HI R7, RZ, 0x1f, R4 ;  /* 0x0000001fff077819 */ /* 0x000fc40000011404 */
[----:B------:R-:W-:Y:S01]  /*06d0*/  SHF.R.S32.HI R4, RZ, 0x1f, R3 ;  /* 0x0000001fff047819 */ /* 0x000fe20000011403 */
[----:B------:R-:W0:Y:S01]  /*06e0*/  F2I.U32.TRUNC.NTZ R8, R8 ;  /* 0x0000000800087305 */ /* 0x000e22000020f000 */
[----:B------:R-:W-:Y:S02]  /*06f0*/  LEA.HI R7, R7, R0, RZ, 0x2 ;  /* 0x0000000007077211 */ /* 0x000fe400078f10ff */
[----:B------:R-:W-:Y:S02]  /*0700*/  LEA.HI R4, R4, R3, RZ, 0x2 ;  /* 0x0000000304047211 */ /* 0x000fe400078f10ff */
[----:B------:R-:W-:Y:S01]  /*0710*/  LOP3.LUT R7, R7, 0xfffffffc, RZ, 0xc0, !PT ;  /* 0xfffffffc07077812 */ /* 0x000fe200078ec0ff */
[----:B------:R-:W-:Y:S01]  /*0720*/  VOTEU.ALL UP0, P0 ;  /* 0x00000000003f7886 */ /* 0x000fe20000000000 */
[----:B------:R-:W-:Y:S01]  /*0730*/  LOP3.LUT R4, R4, 0x3ffffffc, RZ, 0xc0, !PT ;  /* 0x3ffffffc04047812 */ /* 0x000fe200078ec0ff */
[----:B------:R-:W-:Y:S02]  /*0740*/  VOTEU.ALL UP1, P0 ;  /* 0x00000000003f7886 */ /* 0x000fe40000020000 */
[----:B------:R-:W-:Y:S01]  /*0750*/  IMAD.IADD R7, R0, 0x1, -R7 ;  /* 0x0000000100077824 */ /* 0x000fe200078e0a07 */
[----:B--2---:R-:W-:Y:S01]  /*0760*/  I2FP.F32.U32 R0, UR10 ;  /* 0x0000000a00007c45 */ /* 0x004fe20008201000 */
[----:B------:R-:W-:Y:S01]  /*0770*/  IMAD.IADD R4, R3, 0x1, -R4 ;  /* 0x0000000103047824 */ /* 0x000fe200078e0a04 */
[----:B------:R-:W1:Y:S01]  /*0780*/  @!UP0 S2UR UR7, SR_CgaCtaId ;  /* 0x00000000000789c3 */ /* 0x000e620000008800 */
[----:B------:R-:W-:Y:S01]  /*0790*/  @!UP0 UMOV UR6, 0x400 ;  /* 0x0000040000068882 */ /* 0x000fe20000000000 */
[----:B0-----:R-:W-:Y:S01]  /*07a0*/  R2UR UR4, R8 ;  /* 0x00000000080472ca */ /* 0x001fe200000e0000 */
[----:B------:R-:W-:-:S02]  /*07b0*/  IMAD R4, R4, 0x4, R7 ;  /* 0x0000000404047824 */ /* 0x000fc400078e0207 */
[----:B------:R-:W-:Y:S02]  /*07c0*/  FMUL R6, R0, UR5 ;  /* 0x0000000500067c20 */ /* 0x000fe40008400000 */
[C---:B------:R-:W-:Y:S01]  /*07d0*/  IMAD.SHL.U32 R19, R4.reuse, 0x4, RZ ;  /* 0x0000000404137824 */ /* 0x040fe200078e00ff */
[----:B------:R-:W-:-:S03]  /*07e0*/  LEA.HI R0, R4, R4, RZ, 0x1 ;  /* 0x0000000404007211 */ /* 0x000fc600078f08ff */
[----:B------:R-:W0:Y:S01]  /*07f0*/  F2I.U32.TRUNC.NTZ R6, R6 ;  /* 0x0000000600067305 */ /* 0x000e22000020f000 */
[----:B------:R-:W-:Y:S02]  /*0800*/  LOP3.LUT R3, R0, 0xfffffffe, RZ, 0xc0, !PT ;  /* 0xfffffffe00037812 */ /* 0x000fe400078ec0ff */
[C---:B------:R-:W-:Y:S01]  /*0810*/  LOP3.LUT R19, R4.reuse, 0xc, R19, 0x78, !PT ;  /* 0x0000000c04137812 */ /* 0x040fe200078e7813 */
[----:B------:R-:W-:Y:S02]  /*0820*/  UIADD3 UR4, -UR4, URZ, URZ ;  /* 0x0000003f04047290 */ /* 0x000fe4000fffe13f */
[----:B------:R-:W-:Y:S02]  /*0830*/  IMAD.IADD R3, R4, 0x1, -R3 ;  /* 0x0000000104037824 */ /* 0x000fe400078e0a03 */
[----:B------:R-:W-:-:S03]  /*0840*/  UIMAD UR8, UR8, UR4, UR13 ;  /* 0x00000004080872a4 */ /* 0x000fc6000f8e020d */
[----:B------:R-:W-:Y:S02]  /*0850*/  UMOV UR4, 0x20 ;  /* 0x0000002000047882 */ /* 0x000fe40000000000 */
[----:B------:R-:W-:-:S04]  /*0860*/  @!UP0 UIADD3 UR4, -UR4, 0x100000, URZ ;  /* 0x0010000004048890 */ /* 0x000fc8000fffe13f */
[----:B------:R-:W-:Y:S02]  /*0870*/  @!UP0 USHF.L.U32 UR5, UR4, 0xb, URZ ;  /* 0x0000000b04058899 */ /* 0x000fe4000800063f */
[----:B------:R-:W-:Y:S01]  /*0880*/  @!UP0 USHF.L.U32 UR4, UR4, 0x1, URZ ;  /* 0x0000000104048899 */ /* 0x000fe2000800063f */
[----:B------:R-:W-:Y:S01]  /*0890*/  ISETP.NE.AND P3, PT, R3, UR8, PT ;  /* 0x0000000803007c0c */ /* 0x000fe2000bf65270 */
[----:B-1----:R-:W-:Y:S01]  /*08a0*/  @!UP0 ULEA UR6, UR7, UR6, 0x18 ;  /* 0x0000000607068291 */ /* 0x002fe2000f8ec03f */
[----:B------:R-:W1:Y:S01]  /*08b0*/  LDC R3, c[0x0][0x140] ;  /* 0x00005000ff037b82 */ /* 0x000e620000000800 */
[----:B0-----:R-:W-:Y:S01]  /*08c0*/  R2UR UR12, R6 ;  /* 0x00000000060c72ca */ /* 0x001fe200000e0000 */
[----:B------:R-:W-:Y:S01]  /*08d0*/  VOTEU.ALL UP0, P0 ;  /* 0x00000000003f7886 */ /* 0x000fe20000000000 */
[----:B------:R-:W-:-:S04]  /*08e0*/  LOP3.LUT P0, RZ, R5, 0x7, RZ, 0xc0, !PT ;  /* 0x0000000705ff7812 */ /* 0x000fc8000780c0ff */
[C---:B------:R-:W-:Y:S01]  /*08f0*/  ISETP.LT.U32.AND P0, PT, R19.reuse, 0x2, !P0 ;  /* 0x000000021300780c */ /* 0x040fe20004701070 */
[----:B------:R-:W0:Y:S03]  /*0900*/  FENCE.VIEW.ASYNC.S ;  /* 0x00000000000073c6 */ /* 0x000e260000000000 */
[----:B0-----:R-:W0:Y:S01]  /*0910*/  @!UP0 SYNCS.EXCH.64 URZ, [UR6+0x120], UR4 ;  /* 0x00012004063f85b2 */ /* 0x001e220008000100 */
[----:B------:R-:W-:Y:S02]  /*0920*/  @P3 LEA.HI R0, R19, R19, RZ, 0x1 ;  /* 0x0000001313003211 */ /* 0x000fe400078f08ff */
[----:B------:R-:W-:Y:S02]  /*0930*/  UIADD3 UR12, -UR12, URZ, URZ ;  /* 0x0000003f0c0c7290 */ /* 0x000fe4000fffe13f */
[----:B------:R-:W-:Y:S02]  /*0940*/  @P3 SHF.R.S32.HI R0, RZ, 0x1, R0 ;  /* 0x00000001ff003819 */ /* 0x000fe40000011400 */
[----:B-1----:R-:W-:-:S02]  /*0950*/  ISETP.EQ.U32.AND P2, PT, R3, 0x1, PT ;  /* 0x000000010300780c */ /* 0x002fc40003f42070 */
[----:B------:R-:W-:Y:S01]  /*0960*/  SEL R3, RZ, 0x1, !P0 ;  /* 0x00000001ff037807 */ /* 0x000fe20004000000 */
[----:B------:R1:W2:Y:S01]  /*0970*/  @!UP1 SYNCS.EXCH.64 URZ, [UR6+0x128], UR4 ;  /* 0x00012804063f95b2 */ /* 0x0002a20008000100 */
[----:B------:R-:W-:Y:S01]  /*0980*/  NOP ;  /* 0x0000000000007918 */ /* 0x000fe20000000000 */
[----:B-1----:R-:W-:-:S06]  /*0990*/  UIMAD UR4, UR11, UR12, UR10 ;  /* 0x0000000c0b0472a4 */ /* 0x002fcc000f8e020a */
[----:B------:R-:W-:-:S04]  /*09a0*/  @P3 ISETP.NE.AND P4, PT, R0, UR4, PT ;  /* 0x0000000400003c0c */ /* 0x000fc8000bf85270 */
[----:B------:R-:W-:-:S04]  /*09b0*/  @P3 SEL R18, RZ, 0x1, P4 ;  /* 0x00000001ff123807 */ /* 0x000fc80002000000 */
[----:B------:R-:W-:Y:S01]  /*09c0*/  LOP3.LUT R18, R18, R3, RZ, 0xc0, !PT ;  /* 0x0000000312127212 */ /* 0x000fe200078ec0ff */
[----:B0-----:R-:W-:Y:S06]  /*09d0*/  @!P2 BRA `(.L_x_4) ;  /* 0x000000000008a947 */ /* 0x001fec0003800000 */
[----:B--2---:R-:W-:Y:S01]  /*09e0*/  UCGABAR_ARV ;  /* 0x00000000000079c7 */ /* 0x004fe20008000000 */
[----:B------:R-:W-:Y:S05]  /*09f0*/  BRA `(.L_x_5) ;  /* 0x0000000000047947 */ /* 0x000fea0003800000 */
.L_x_4:
[----:B--2---:R-:W-:Y:S01]  /*0a00*/  NOP ;  /* 0x0000000000007918 */ /* 0x004fe20000000000 */
.L_x_5:
[----:B------:R-:W-:Y:S01]  /*0a10*/  ULDC UR4, c[0x0][0x65c] ;  /* 0x0001970000047ab9 */ /* 0x000fe20000000800 */
[----:B------:R-:W-:Y:S01]  /*0a20*/  UMOV UR5, URZ ;  /* 0x0000003f00057c82 */ /* 0x000fe20008000000 */
[----:B------:R-:W-:-:S03]  /*0a30*/  UISETP.NE.AND UP0, UPT, UR4, 0x1, UPT ;  /* 0x000000010400788c */ /* 0x000fc6000bf05270 */
[----:B------:R-:W-:Y:S01]  /*0a40*/  UMOV UR4, UR13 ;  /* 0x0000000d00047c82 */ /* 0x000fe20008000000 */
[----:B------:R-:W-:Y:S02]  /*0a50*/  UP2UR UR39, UPR, URZ, 0x1 ;  /* 0x000000013f277883 */ /* 0x000fe40008000000 */
[----:B------:R-:W-:Y:S02]  /*0a60*/  PLOP3.LUT P3, PT, PT, PT, UP0, 0x80, 0x0 ;  /* 0x000000000000781c */ /* 0x000fe40003f6f008 */
[----:B------:R-:W-:Y:S02]  /*0a70*/  PLOP3.LUT P4, PT, PT, PT, UP0, 0x80, 0x0 ;  /* 0x000000000000781c */ /* 0x000fe40003f8f008 */
[----:B------:R-:W-:Y:S01]  /*0a80*/  PLOP3.LUT P5, PT, PT, PT, UP0, 0x80, 0x0 ;  /* 0x000000000000781c */ /* 0x000fe20003faf008 */
[----:B------:R-:W-:Y:S01]  /*0a90*/  @UP0 ULDC UR14, c[0x0][0x10] ;  /* 0x00000400000e0ab9 */ /* 0x000fe20000000800 */
[----:B------:R-:W-:Y:S01]  /*0aa0*/  @UP0 UMOV UR6, UR10 ;  /* 0x0000000a00060c82 */ /* 0x000fe20008000000 */
[----:B------:R-:W-:Y:S01]  /*0ab0*/  @UP0 UMOV UR7, URZ ;  /* 0x0000003f00070c82 */ /* 0x000fe20008000000 */
[----:B------:R-:W-:Y:S01]  /*0ac0*/  PLOP3.LUT P0, PT, PT, PT, UP0, 0x80, 0x0 ;  /* 0x000000000000781c */ /* 0x000fe20003f0f008 */
[----:B------:R-:W-:-:S03]  /*0ad0*/  @UP0 UIMAD.WIDE.U32 UR14, UR13, UR14, UR6 ;  /* 0x0000000e0d0e02a5 */ /* 0x000fc6000f8e0006 */
[----:B------:R-:W-:Y:S01]  /*0ae0*/  @!UP0 ULDC UR7, c[0x0][0xc] ;  /* 0x0000030000078ab9 */ /* 0x000fe20000000800 */
[----:B------:R-:W-:Y:S01]  /*0af0*/  @UP0 UMOV UR6, URZ ;  /* 0x0000003f00060c82 */ /* 0x000fe20008000000 */
[----:B------:R-:W-:Y:S01]  /*0b00*/  @!UP0 UIMAD.WIDE.U32 UR4, UR10, UR7, UR4 ;  /* 0x000000070a0482a5 */ /* 0x000fe2000f8e0004 */
[----:B------:R-:W-:Y:S01]  /*0b10*/  IMAD.U32 R17, RZ, RZ, UR15 ;  /* 0x0000000fff117e24 */ /* 0x000fe2000f8e00ff */
[----:B------:R-:W-:Y:S01]  /*0b20*/  @UP0 UIADD3 UR6, UR15, UR6, URZ ;  /* 0x000000060f060290 */ /* 0x000fe2000fffe03f */
[----:B------:R-:W-:-:S03]  /*0b30*/  IMAD.U32 R16, RZ, RZ, UR14 ;  /* 0x0000000eff107e24 */ /* 0x000fc6000f8e00ff */
[----:B------:R-:W-:Y:S02]  /*0b40*/  IMAD.U32 R4, RZ, RZ, UR4 ;  /* 0x00000004ff047e24 */ /* 0x000fe4000f8e00ff */
[----:B------:R-:W-:Y:S02]  /*0b50*/  IMAD.U32 R7, RZ, RZ, UR5 ;  /* 0x00000005ff077e24 */ /* 0x000fe4000f8e00ff */
[----:B------:R-:W-:Y:S02]  /*0b60*/  @P3 IMAD.U32 R17, RZ, RZ, UR6 ;  /* 0x00000006ff113e24 */ /* 0x000fe4000f8e00ff */
[----:B------:R-:W-:Y:S02]  /*0b70*/  IMAD.U32 R5, RZ, RZ, UR5 ;  /* 0x00000005ff057e24 */ /* 0x000fe4000f8e00ff */
[----:B------:R-:W-:Y:S02]  /*0b80*/  IMAD.U32 R6, RZ, RZ, UR4 ;  /* 0x00000004ff067e24 */ /* 0x000fe4000f8e00ff */
[----:B------:R-:W-:-:S02]  /*0b90*/  @!P4 IMAD.MOV.U32 R16, RZ, RZ, R4 ;  /* 0x000000ffff10c224 */ /* 0x000fc400078e0004 */
[----:B------:R-:W-:Y:S01]  /*0ba0*/  @!P5 IMAD.MOV.U32 R17, RZ, RZ, R7 ;  /* 0x000000ffff11d224 */ /* 0x000fe200078e0007 */
[----:B------:R-:W-:Y:S06]  /*0bb0*/  @!P2 BRA `(.L_x_6) ;  /* 0x00000000000ca947 */ /* 0x000fec0003800000 */
[----:B------:R-:W-:Y:S01]  /*0bc0*/  UCGABAR_WAIT ;  /* 0x0000000000007dc7 */ /* 0x000fe20008000000 */
[----:B------:R-:W-:Y:S01]  /*0bd0*/  CCTL.IVALL ;  /* 0x00000000ff00798f */ /* 0x000fe20002000000 */
[----:B------:R-:W-:Y:S05]  /*0be0*/  BRA `(.L_x_7) ;  /* 0x0000000000047947 */ /* 0x000fea0003800000 */
.L_x_6:
[----:B------:R-:W-:Y:S06]  /*0bf0*/  BAR.SYNC.DEFER_BLOCKING 0x0 ;  /* 0x0000000000007b1d */ /* 0x000fec0000010000 */
.L_x_7:
[----:B------:R-:W-:Y:S05]  /*0c00*/  @!P1 BRA `(.L_x_8) ;  /* 0x000000bc00c09947 */ /* 0x000fea0003800000 */
[----:B------:R-:W-:-:S06]  /*0c10*/  UISETP.GT.U32.AND UP0, UPT, UR16, 0x1, UPT ;  /* 0x000000011000788c */ /* 0x000fcc000bf04070 */
[----:B------:R-:W-:-:S13]  /*0c20*/  PLOP3.LUT P0, PT, PT, PT, UP0, 0x80, 0x0 ;  /* 0x000000000000781c */ /* 0x000fda0003f0f008 */
[----:B------:R-:W-:Y:S05]  /*0c30*/  @P0 EXIT ;  /* 0x000000000000094d */ /* 0x000fea0003800000 */
[----:B------:R-:W-:Y:S01]  /*0c40*/  ULDC.64 UR4, c[0x0][0x650] ;  /* 0x0001940000047ab9 */ /* 0x000fe20000000a00 */
[----:B------:R-:W-:Y:S01]  /*0c50*/  UMOV UR45, 0xffffffff ;  /* 0xffffffff002d7882 */ /* 0x000fe20000000000 */
[----:B------:R-:W-:Y:S01]  /*0c60*/  ISETP.GE.U32.AND P0, PT, R16, UR4, PT ;  /* 0x0000000410007c0c */ /* 0x000fe2000bf06070 */
[----:B------:R-:W-:Y:S01]  /*0c70*/  UMOV UR40, 0xffffffff ;  /* 0xffffffff00287882 */ /* 0x000fe20000000000 */
[----:B------:R-:W-:Y:S01]  /*0c80*/  UMOV UR41, 0xffffffff ;  /* 0xffffffff00297882 */ /* 0x000fe20000000000 */
[----:B------:R-:W-:Y:S02]  /*0c90*/  PRMT R0, RZ, 0x7610, R0 ;  /* 0x00007610ff007816 */ /* 0x000fe40000000000 */
[----:B------:R-:W-:-:S13]  /*0ca0*/  ISETP.GE.U32.AND.EX P0, PT, R17, UR5, PT, P0 ;  /* 0x0000000511007c0c */ /* 0x000fda000bf06100 */
[----:B------:R-:W-:Y:S05]  /*0cb0*/  @P0 BRA `(.L_x_9) ;  /* 0x0000000400480947 */ /* 0x000fea0003800000 */
[----:B------:R-:W-:Y:S01]  /*0cc0*/  ULDC.64 UR16, c[0x0][0x628] ;  /* 0x00018a0000107ab9 */ /* 0x000fe20000000a00 */
[C---:B------:R-:W-:Y:S01]  /*0cd0*/  R2UR UR19, R16.reuse ;  /* 0x00000000101372ca */ /* 0x040fe200000e0000 */
[----:B------:R-:W-:Y:S01]  /*0ce0*/  ULDC UR18, c[0x0][0x630] ;  /* 0x00018c0000127ab9 */ /* 0x000fe20000000800 */
[----:B------:R-:W-:Y:S02]  /*0cf0*/  ISETP.NE.U32.AND P0, PT, RZ, UR16, PT ;  /* 0x00000010ff007c0c */ /* 0x000fe4000bf05070 */
[----:B------:R-:W-:Y:S02]  /*0d00*/  R2UR UR4, R16 ;  /* 0x00000000100472ca */ /* 0x000fe400000e0000 */
[----:B------:R-:W-:Y:S02]  /*0d10*/  ISETP.NE.AND.EX P0, PT, RZ, UR17, PT, P0 ;  /* 0x00000011ff007c0c */ /* 0x000fe4000bf05300 */
[----:B------:R-:W-:-:S11]  /*0d20*/  R2UR UR5, R17 ;  /* 0x00000000110572ca */ /* 0x000fd600000e0000 */
[----:B------:R-:W-:Y:S05]  /*0d30*/  @!P0 BRA `(.L_x_10) ;  /* 0x0000000000308947 */ /* 0x000fea0003800000 */
[----:B------:R-:W-:Y:S01]  /*0d40*/  R2UR UR4, R16 ;  /* 0x00000000100472ca */ /* 0x000fe200000e0000 */
[----:B------:R-:W-:Y:S01]  /*0d50*/  ULDC UR9, c[0x0][0x634] ;  /* 0x00018d0000097ab9 */ /* 0x000fe20000000800 */
[----:B------:R-:W-:-:S11]  /*0d60*/  R2UR UR13, R17 ;  /* 0x00000000110d72ca */ /* 0x000fd600000e0000 */
[----:B------:R-:W-:-:S04]  /*0d70*/  UIADD3 UR9, UP0, UR4, UR9, URZ ;  /* 0x0000000904097290 */ /* 0x000fc8000ff1e03f */
[----:B------:R-:W-:-:S04]  /*0d80*/  UIADD3.X UR13, URZ, UR13, URZ, UP0, !UPT ;  /* 0x0000000d3f0d7290 */ /* 0x000fc800087fe43f */
[----:B------:R-:W-:-:S04]  /*0d90*/  UIMAD.WIDE.U32 UR4, UR13, UR16, URZ ;  /* 0x000000100d0472a5 */ /* 0x000fc8000f8e003f */
[----:B------:R-:W-:Y:S02]  /*0da0*/  UIMAD.WIDE.U32 UR6, UP0, UR9, UR17, UR4 ;  /* 0x00000011090672a5 */ /* 0x000fe4000f800004 */
[----:B------:R-:W-:Y:S02]  /*0db0*/  UIMAD.WIDE.U32 UR4, UR9, UR16, URZ ;  /* 0x00000010090472a5 */ /* 0x000fe4000f8e003f */
[----:B------:R-:W-:Y:S02]  /*0dc0*/  UIADD3.X UR15, URZ, URZ, URZ, UP0, !UPT ;  /* 0x0000003f3f0f7290 */ /* 0x000fe400087fe43f */
[----:B------:R-:W-:Y:S01]  /*0dd0*/  UIADD3 URZ, UP0, UR5, UR6, URZ ;  /* 0x00000006053f7290 */ /* 0x000fe2000ff1e03f */
[----:B------:R-:W-:-:S03]  /*0de0*/  UMOV UR14, UR7 ;  /* 0x00000007000e7c82 */ /* 0x000fc60008000000 */
[----:B------:R-:W-:-:S12]  /*0df0*/  UIMAD.WIDE.U32.X UR4, UR13, UR17, UR14, UP0 ;  /* 0x000000110d0472a5 */ /* 0x000fd800080e040e */
.L_x_10:
[----:B------:R-:W-:Y:S01]  /*0e00*/  USHF.R.U64 UR41, UR4, UR18, UR5 ;  /* 0x0000001204297299 */ /* 0x000fe20008001205 */
[----:B------:R-:W-:Y:S01]  /*0e10*/  R2UR UR7, R17 ;  /* 0x00000000110772ca */ /* 0x000fe200000e0000 */
[----:B------:R-:W-:Y:S02]  /*0e20*/  USHF.R.U32.HI UR4, URZ, UR18, UR5 ;  /* 0x000000123f047299 */ /* 0x000fe40008011605 */
[----:B------:R-:W-:Y:S01]  /*0e30*/  UIADD3 UR5, UP0, URZ, -UR41, URZ ;  /* 0x800000293f057290 */ /* 0x000fe2000ff1e03f */
[----:B------:R-:W-:Y:S01]  /*0e40*/  ULDC.64 UR14, c[0x0][0x620] ;  /* 0x00018800000e7ab9 */ /* 0x000fe20000000a00 */
[----:B------:R-:W-:Y:S02]  /*0e50*/  UMOV UR6, UR19 ;  /* 0x0000001300067c82 */ /* 0x000fe40008000000 */
[----:B------:R-:W-:Y:S01]  /*0e60*/  UIADD3.X UR4, URZ, ~UR4, URZ, UP0, !UPT ;  /* 0x800000043f047290 */ /* 0x000fe200087fe43f */
[----:B------:R-:W-:Y:S01]  /*0e70*/  ULDC UR9, c[0x0][0x618] ;  /* 0x0001860000097ab9 */ /* 0x000fe20000000800 */
[----:B------:R-:W-:-:S02]  /*0e80*/  UIMAD UR12, UR11, UR12, UR10 ;  /* 0x0000000c0b0c72a4 */ /* 0x000fc4000f8e020a */
[----:B------:R-:W-:Y:S02]  /*0e90*/  UIMAD UR4, UR4, UR14, URZ ;  /* 0x0000000e040472a4 */ /* 0x000fe4000f8e023f */
[----:B------:R-:W-:Y:S02]  /*0ea0*/  UIMAD.WIDE.U32 UR6, UR5, UR14, UR6 ;  /* 0x0000000e050672a5 */ /* 0x000fe4000f8e0006 */
[----:B------:R-:W-:Y:S01]  /*0eb0*/  UIMAD UR4, UR5, UR15, UR4 ;  /* 0x0000000f050472a4 */ /* 0x000fe2000f8e0204 */
[----:B------:R-:W-:Y:S01]  /*0ec0*/  ULDC UR10, c[0x0][0x608] ;  /* 0x00018200000a7ab9 */ /* 0x000fe20000000800 */
[----:B------:R-:W-:Y:S02]  /*0ed0*/  ULDC UR18, c[0x0][0x658] ;  /* 0x0001960000127ab9 */ /* 0x000fe40000000800 */
[----:B------:R-:W-:Y:S01]  /*0ee0*/  UIADD3 UR7, UR7, UR4, URZ ;  /* 0x0000000407077290 */ /* 0x000fe2000fffe03f */
[----:B------:R-:W-:Y:S02]  /*0ef0*/  UMOV UR11, 0xffffffff ;  /* 0xffffffff000b7882 */ /* 0x000fe40000000000 */
[----:B------:R-:W-:Y:S01]  /*0f00*/  ULDC.64 UR4, c[0x0][0x640] ;  /* 0x0001900000047ab9 */ /* 0x000fe20000000a00 */
[----:B------:R-:W-:Y:S01]  /*0f10*/  USHF.R.U64 UR16, UR6, UR9, UR7 ;  /* 0x0000000906107299 */ /* 0x000fe20008001207 */
[----:B------:R-:W-:Y:S01]  /*0f20*/  ISETP.NE.U32.AND P0, PT, RZ, UR4, PT ;  /* 0x00000004ff007c0c */ /* 0x000fe2000bf05070 */
[----:B------:R-:W-:-:S02]  /*0f30*/  USHF.R.U32.HI UR7, URZ, UR9, UR7 ;  /* 0x000000093f077299 */ /* 0x000fc40008011607 */
[----:B------:R-:W-:Y:S01]  /*0f40*/  USHF.L.U32 UR6, UR11, UR18, URZ ;  /* 0x000000120b067299 */ /* 0x000fe2000800063f */
[----:B------:R-:W-:Y:S01]  /*0f50*/  ISETP.NE.AND.EX P0, PT, RZ, UR5, PT, P0 ;  /* 0x00000005ff007c0c */ /* 0x000fe2000bf05300 */
[----:B------:R-:W-:Y:S02]  /*0f60*/  USHF.R.U64 UR22, UR16, UR10, UR7 ;  /* 0x0000000a10167299 */ /* 0x000fe40008001207 */
[----:B------:R-:W-:Y:S02]  /*0f70*/  USHF.R.U32.HI UR7, URZ, UR10, UR7 ;  /* 0x0000000a3f077299 */ /* 0x000fe40008011607 */
[----:B------:R-:W-:Y:S02]  /*0f80*/  UISETP.NE.AND UP1, UPT, UR39, URZ, UPT ;  /* 0x0000003f2700728c */ /* 0x000fe4000bf25270 */
[----:B------:R-:W-:Y:S01]  /*0f90*/  USHF.R.U64 UR23, UR22, UR18, UR7 ;  /* 0x0000001216177299 */ /* 0x000fe20008001207 */
[----:B------:R-:W-:Y:S01]  /*0fa0*/  ULDC UR17, c[0x0][0x600] ;  /* 0x0001800000117ab9 */ /* 0x000fe20000000800 */
[----:B------:R-:W-:-:S02]  /*0fb0*/  ULOP3.LUT UR13, URZ, UR6, URZ, 0x33, !UPT ;  /* 0x000000063f0d7292 */ /* 0x000fc4000f8e333f */
[----:B------:R-:W-:Y:S02]  /*0fc0*/  UIADD3 UR15, UR17, -0x1, URZ ;  /* 0xffffffff110f7890 */ /* 0x000fe4000fffe03f */
[----:B------:R-:W-:Y:S02]  /*0fd0*/  USEL UR12, UR8, UR12, !UP1 ;  /* 0x0000000c080c7287 */ /* 0x000fe4000c800000 */
[----:B------:R-:W-:Y:S01]  /*0fe0*/  USHF.R.U32.HI UR7, URZ, UR18, UR7 ;  /* 0x000000123f077299 */ /* 0x000fe20008011607 */
[----:B------:R-:W-:Y:S01]  /*0ff0*/  ULDC UR19, c[0x0][0x648] ;  /* 0x0001920000137ab9 */ /* 0x000fe20000000800 */
[----:B------:R-:W-:Y:S01]  /*1000*/  ULDC UR20, c[0x0][0x638] ;  /* 0x00018e0000147ab9 */ /* 0x000fe20000000800 */
[----:B------:R-:W-:Y:S01]  /*1010*/  UMOV UR21, 0x1 ;  /* 0x0000000100157882 */ /* 0x000fe20000000000 */
[----:B------:R-:W-:Y:S01]  /*1020*/  UMOV UR6, UR23 ;  /* 0x0000001700067c82 */ /* 0x000fe20008000000 */
[----:B------:R-:W-:Y:S07]  /*1030*/  @!P0 BRA `(.L_x_11) ;  /* 0x0000000000308947 */ /* 0x000fee0003800000 */
[----:B------:R-:W-:Y:S02]  /*1040*/  ULDC UR10, c[0x0][0x64c] ;  /* 0x00019300000a7ab9 */ /* 0x000fe40000000800 */
        /* <DEDUP_REMOVED lines=8> */
[----:B------:R-:W-:-:S07]  /*10d0*/  UIMAD.WIDE.U32.X UR4, UR14, UR5, UR10, UP0 ;  /* 0x000000050e0472a5 */ /* 0x000fce00080e040a */
[----:B------:R-:W-:Y:S01]  /*10e0*/  UMOV UR6, UR4 ;  /* 0x0000000400067c82 */ /* 0x000fe20008000000 */
[----:B------:R-:W-:-:S05]  /*10f0*/  UMOV UR7, UR5 ;  /* 0x0000000500077c82 */ /* 0x000fca0008000000 */
.L_x_11:
[----:B------:R-:W-:Y:S01]  /*1100*/  USHF.R.U64 UR5, UR6, UR19, UR7 ;  /* 0x0000001306057299 */ /* 0x000fe20008001207 */
[----:B------:R-:W-:Y:S01]  /*1110*/  IMAD.MOV.U32 R0, RZ, RZ, 0x1 ;  /* 0x00000001ff007424 */ /* 0x000fe200078e00ff */
[----:B------:R-:W-:Y:S02]  /*1120*/  USHF.L.U32 UR4, UR21, UR18, URZ ;  /* 0x0000001215047299 */ /* 0x000fe4000800063f */
[----:B------:R-:W-:Y:S02]  /*1130*/  ULOP3.LUT UR13, UR22, UR13, URZ, 0xc0, !UPT ;  /* 0x0000000d160d7292 */ /* 0x000fe4000f8ec03f */
[----:B------:R-:W-:Y:S02]  /*1140*/  UIADD3 UR6, -UR5, URZ, URZ ;  /* 0x0000003f05067290 */ /* 0x000fe4000fffe13f */
[----:B------:R-:W-:Y:S02]  /*1150*/  UIMAD UR13, UR4, UR5, UR13 ;  /* 0x00000005040d72a4 */ /* 0x000fe4000f8e020d */
[----:B------:R-:W-:-:S02]  /*1160*/  ULOP3.LUT UR15, UR16, UR15, URZ, 0xc0, !UPT ;  /* 0x0000000f100f7292 */ /* 0x000fc4000f8ec03f */
[----:B------:R-:W-:Y:S01]  /*1170*/  UIMAD UR4, UR6, UR20, UR23 ;  /* 0x00000014060472a4 */ /* 0x000fe2000f8e0217 */
[----:B------:R-:W-:Y:S01]  /*1180*/  ULDC UR5, c[0x0][0x610] ;  /* 0x0001840000057ab9 */ /* 0x000fe20000000800 */
[----:B------:R-:W-:Y:S02]  /*1190*/  UISETP.NE.AND UP0, UPT, UR39, URZ, UPT ;  /* 0x0000003f2700728c */ /* 0x000fe4000bf05270 */
[----:B------:R-:W-:Y:S02]  /*11a0*/  UIMAD UR12, UR13, UR5, UR12 ;  /* 0x000000050d0c72a4 */ /* 0x000fe4000f8e020c */
[----:B------:R-:W-:-:S04]  /*11b0*/  UIMAD UR4, UR4, UR17, UR15 ;  /* 0x00000011040472a4 */ /* 0x000fc8000f8e020f */
[----:B------:R-:W-:Y:S02]  /*11c0*/  USEL UR40, UR4, UR12, !UP0 ;  /* 0x0000000c04287287 */ /* 0x000fe4000c000000 */
[----:B------:R-:W-:-:S12]  /*11d0*/  USEL UR45, UR12, UR4, !UP0 ;  /* 0x000000040c2d7287 */ /* 0x000fd8000c000000 */
.L_x_9:
[----:B------:R-:W-:-:S08]  /*11e0*/  NOP ;  /* 0x0000000000007918 */ /* 0x000fd00000000000 */
[----:B------:R-:W0:Y:S02]  /*11f0*/  USETMAXREG.TRY_ALLOC.CTAPOOL UP0, 0xe8 ;  /* 0x000000e8000079c8 */ /* 0x000e240008000600 */
[----:B0-----:R-:W-:-:S13]  /*1200*/  PLOP3.LUT P0, PT, PT, PT, UP0, 0x80, 0x0 ;  /* 0x000000000000781c */ /* 0x001fda0003f0f008 */
[----:B------:R-:W-:Y:S05]  /*1210*/  @!P0 BRA `(.L_x_9) ;  /* 0xfffffffc00f08947 */ /* 0x000fea000383ffff */
[----:B------:R-:W-:Y:S01]  /*1220*/  ULDC.64 UR4, c[0x0][0x598] ;  /* 0x0001660000047ab9 */ /* 0x000fe20000000a00 */
[----:B------:R-:W-:Y:S01]  /*1230*/  ULDC.64 UR46, c[0x0][0x208] ;  /* 0x00008200002e7ab9 */ /* 0x000fe20000000a00 */
[----:B------:R-:W-:-:S04]  /*1240*/  ISETP.NE.U32.AND P0, PT, RZ, UR4, PT ;  /* 0x00000004ff007c0c */ /* 0x000fc8000bf05070 */
[----:B------:R-:W-:-:S13]  /*1250*/  ISETP.NE.AND.EX P0, PT, RZ, UR5, PT, P0 ;  /* 0x00000005ff007c0c */ /* 0x000fda000bf05300 */
[----:B------:R-:W-:Y:S05]  /*1260*/  @!P0 BRA `(.L_x_12) ;  /* 0x00000000001c8947 */ /* 0x000fea0003800000 */
[----:B------:R-:W0:Y:S02]  /*1270*/  LDC.64 R4, c[0x0][0x598] ;  /* 0x00016600ff047b82 */ /* 0x000e240000000a00 */
[----:B0-----:R-:W2:Y:S02]  /*1280*/  LDG.E.64 R4, desc[UR46][R4.64] ;  /* 0x0000002e04047981 */ /* 0x001ea4000c1e1b00 */
[----:B--2---:R-:W-:-:S04]  /*1290*/  ISETP.NE.U32.AND P0, PT, R4, RZ, PT ;  /* 0x000000ff0400720c */ /* 0x004fc80003f05070 */
[----:B------:R-:W-:-:S13]  /*12a0*/  ISETP.NE.AND.EX P0, PT, R5, RZ, PT, P0 ;  /* 0x000000ff0500720c */ /* 0x000fda0003f05300 */
[----:B------:R-:W-:Y:S05]  /*12b0*/  @!P0 BRA `(.L_x_12) ;  /* 0x0000000000088947 */ /* 0x000fea0003800000 */
[----:B------:R0:W5:Y:S01]  /*12c0*/  LD.E R22, desc[UR46][R4.64] ;  /* 0x0000002e04167980 */ /* 0x000162000c101900 */
[----:B------:R-:W-:Y:S05]  /*12d0*/  BRA `(.L_x_13) ;  /* 0x0000000000247947 */ /* 0x000fea0003800000 */
.L_x_12:
[----:B------:R-:W-:Y:S02]  /*12e0*/  ULDC.64 UR4, c[0x0][0x588] ;  /* 0x0001620000047ab9 */ /* 0x000fe40000000a00 */
[----:B------:R-:W-:-:S04]  /*12f0*/  ISETP.NE.U32.AND P0, PT, RZ, UR4, PT ;  /* 0x00000004ff007c0c */ /* 0x000fc8000bf05070 */
[----:B------:R-:W-:-:S13]  /*1300*/  ISETP.NE.AND.EX P0, PT, RZ, UR5, PT, P0 ;  /* 0x00000005ff007c0c */ /* 0x000fda000bf05300 */
[----:B------:R-:W-:Y:S05]  /*1310*/  @!P0 BRA `(.L_x_14) ;  /* 0x00000000000c8947 */ /* 0x000fea0003800000 */
[----:B------:R-:W0:Y:S02]  /*1320*/  LDC.64 R22, c[0x0][0x588] ;  /* 0x00016200ff167b82 */ /* 0x000e240000000a00 */
[----:B0-----:R1:W5:Y:S01]  /*1330*/  LDG.E R22, desc[UR46][R22.64] ;  /* 0x0000002e16167981 */ /* 0x001362000c1e1900 */
[----:B------:R-:W-:Y:S05]  /*1340*/  BRA `(.L_x_13) ;  /* 0x0000000000087947 */ /* 0x000fea0003800000 */
.L_x_14:
[----:B------:R-:W-:Y:S02]  /*1350*/  ULDC UR4, c[0x0][0x580] ;  /* 0x0001600000047ab9 */ /* 0x000fe40000000800 */
[----:B------:R-:W-:-:S07]  /*1360*/  IMAD.U32 R22, RZ, RZ, UR4 ;  /* 0x00000004ff167e24 */ /* 0x000fce000f8e00ff */
.L_x_13:
[----:B------:R-:W-:Y:S02]  /*1370*/  ULDC.64 UR4, c[0x0][0x5a0] ;  /* 0x0001680000047ab9 */ /* 0x000fe40000000a00 */
[----:B------:R-:W-:-:S04]  /*1380*/  ISETP.NE.U32.AND P0, PT, RZ, UR4, PT ;  /* 0x00000004ff007c0c */ /* 0x000fc8000bf05070 */
[----:B------:R-:W-:-:S13]  /*1390*/  ISETP.NE.AND.EX P0, PT, RZ, UR5, PT, P0 ;  /* 0x00000005ff007c0c */ /* 0x000fda000bf05300 */
[----:B------:R-:W-:Y:S05]  /*13a0*/  @!P0 BRA `(.L_x_15) ;  /* 0x00000000001c8947 */ /* 0x000fea0003800000 */
[----:B0-----:R-:W0:Y:S02]  /*13b0*/  LDC.64 R4, c[0x0][0x5a0] ;  /* 0x00016800ff047b82 */ /* 0x001e240000000a00 */
[----:B0-----:R-:W2:Y:S02]  /*13c0*/  LDG.E.64 R4, desc[UR46][R4.64] ;  /* 0x0000002e04047981 */ /* 0x001ea4000c1e1b00 */
[----:B--2---:R-:W-:-:S04]  /*13d0*/  ISETP.NE.U32.AND P0, PT, R4, RZ, PT ;  /* 0x000000ff0400720c */ /* 0x004fc80003f05070 */
[----:B------:R-:W-:-:S13]  /*13e0*/  ISETP.NE.AND.EX P0, PT, R5, RZ, PT, P0 ;  /* 0x000000ff0500720c */ /* 0x000fda0003f05300 */
[----:B------:R-:W-:Y:S05]  /*13f0*/  @!P0 BRA `(.L_x_15) ;  /* 0x0000000000088947 */ /* 0x000fea0003800000 */
[----:B-1----:R0:W5:Y:S01]  /*1400*/  LD.E R23, desc[UR46][R4.64] ;  /* 0x0000002e04177980 */ /* 0x002162000c101900 */
[----:B------:R-:W-:Y:S05]  /*1410*/  BRA `(.L_x_16) ;  /* 0x0000000000247947 */ /* 0x000fea0003800000 */
.L_x_15:
[----:B------:R-:W-:Y:S02]  /*1420*/  ULDC.64 UR4, c[0x0][0x590] ;  /* 0x0001640000047ab9 */ /* 0x000fe40000000a00 */
[----:B------:R-:W-:-:S04]  /*1430*/  ISETP.NE.U32.AND P0, PT, RZ, UR4, PT ;  /* 0x00000004ff007c0c */ /* 0x000fc8000bf05070 */
[----:B------:R-:W-:-:S13]  /*1440*/  ISETP.NE.AND.EX P0, PT, RZ, UR5, PT, P0 ;  /* 0x00000005ff007c0c */ /* 0x000fda000bf05300 */
[----:B------:R-:W-:Y:S05]  /*1450*/  @!P0 BRA `(.L_x_17) ;  /* 0x00000000000c8947 */ /* 0x000fea0003800000 */
[----:B0-----:R-:W1:Y:S02]  /*1460*/  LDC.64 R4, c[0x0][0x590] ;  /* 0x00016400ff047b82 */ /* 0x001e640000000a00 */
[----:B-1----:R1:W5:Y:S01]  /*1470*/  LDG.E R23, desc[UR46][R4.64] ;  /* 0x0000002e04177981 */ /* 0x002362000c1e1900 */
[----:B------:R-:W-:Y:S05]  /*1480*/  BRA `(.L_x_16) ;  /* 0x0000000000087947 */ /* 0x000fea0003800000 */
.L_x_17:
[----:B------:R-:W-:Y:S02]  /*1490*/  ULDC UR4, c[0x0][0x584] ;  /* 0x0001610000047ab9 */ /* 0x000fe40000000800 */
[----:B-1----:R-:W-:-:S07]  /*14a0*/  IMAD.U32 R23, RZ, RZ, UR4 ;  /* 0x00000004ff177e24 */ /* 0x002fce000f8e00ff */
.L_x_16:
[----:B------:R-:W-:-:S13]  /*14b0*/  LOP3.LUT P0, RZ, R0, 0xff, RZ, 0xc0, !PT ;  /* 0x000000ff00ff7812 */ /* 0x000fda000780c0ff */
[----:B------:R-:W-:Y:S05]  /*14c0*/  @!P0 EXIT ;  /* 0x000000000000894d */ /* 0x000fea0003800000 */
[----:B------:R-:W-:Y:S01]  /*14d0*/  ULDC UR4, c[0x0][0x28c] ;  /* 0x0000a30000047ab9 */ /* 0x000fe20000000800 */
[----:B------:R-:W-:Y:S02]  /*14e0*/  ULOP3.LUT UR42, UR38, 0x1, URZ, 0xfc, !UPT ;  /* 0x00000001262a7892 */ /* 0x000fe4000f8efc3f */
[----:B------:R-:W-:Y:S01]  /*14f0*/  UIADD3 UR4, UR4, 0xf, URZ ;  /* 0x0000000f04047890 */ /* 0x000fe2000fffe03f */
[----:B------:R-:W-:Y:S01]  /*1500*/  UMOV UR36, URZ ;  /* 0x0000003f00247c82 */ /* 0x000fe20008000000 */
[----:B------:R-:W-:Y:S02]  /*1510*/  UMOV UR37, URZ ;  /* 0x0000003f00257c82 */ /* 0x000fe40008000000 */
[----:B------:R-:W-:-:S04]  /*1520*/  USHF.R.S32.HI UR5, URZ, 0x1f, UR4 ;  /* 0x0000001f3f057899 */ /* 0x000fc80008011404 */
[----:B------:R-:W-:-:S04]  /*1530*/  ULEA.HI UR5, UR5, UR4, URZ, 0x4 ;  /* 0x0000000405057291 */ /* 0x000fc8000f8f203f */
[----:B------:R-:W-:-:S12]  /*1540*/  USHF.R.S32.HI UR43, URZ, 0x4, UR5 ;  /* 0x000000043f2b7899 */ /* 0x000fd80008011405 */
.L_x_353:
[----:B------:R-:W-:Y:S01]  /*1550*/  LOP3.LUT R0, R2, 0x80, RZ, 0xc0, !PT ;  /* 0x0000008002007812 */ /* 0x000fe200078ec0ff */
[----:B------:R-:W2:Y:S01]  /*1560*/  S2UR UR6, SR_CgaCtaId ;  /* 0x00000000000679c3 */ /* 0x000ea20000008800 */
[----:B------:R-:W-:Y:S02]  /*1570*/  UMOV UR44, 0x400 ;  /* 0x00000400002c7882 */ /* 0x000fe40000000000 */
[----:B------:R-:W-:-:S06]  /*1580*/  SHF.R.U32.HI R0, RZ, 0x7, R0 ;  /* 0x00000007ff007819 */ /* 0x000fcc0000011600 */
[----:B---3--:R-:W3:Y:S01]  /*1590*/  SHFL.IDX PT, R0, R0, RZ, 0x1f ;  /* 0x00001fff00007589 */ /* 0x008ee200000e0000 */
[----:B--2---:R-:W-:Y:S01]  /*15a0*/  ULEA UR44, UR6, UR44, 0x18 ;  /* 0x0000002c062c7291 */ /* 0x004fe2000f8ec03f */
[----:B---3--:R-:W-:-:S13]  /*15b0*/  R2UR UR4, R0 ;  /* 0x00000000000472ca */ /* 0x008fda00000e0000 */
[----:B------:R-:W-:-:S04]  /*15c0*/  ULEA.HI UR5, UR4, UR4, URZ, 0x1 ;  /* 0x0000000404057291 */ /* 0x000fc8000f8f083f */
[----:B------:R-:W-:-:S04]  /*15d0*/  ULOP3.LUT UR5, UR5, 0x1ffffe, URZ, 0xc0, !UPT ;  /* 0x001ffffe05057892 */ /* 0x000fc8000f8ec03f */
[----:B------:R-:W-:-:S03]  /*15e0*/  UIADD3 UR5, UR4, -UR5, URZ ;  /* 0x8000000504057290 */ /* 0x000fc6000fffe03f */
[----:B------:R-:W-:Y:S01]  /*15f0*/  ULDC UR4, c[0x0][0x28c] ;  /* 0x0000a30000047ab9 */ /* 0x000fe20000000800 */
[----:B------:R-:W-:Y:S01]  /*1600*/  ULEA UR5, UR5, UR44, 0xb ;  /* 0x0000002c05057291 */ /* 0x000fe2000f8e583f */
[----:B------:R-:W-:-:S03]  /*1610*/  ISETP.LT.AND P0, PT, RZ, UR4, PT ;  /* 0x00000004ff007c0c */ /* 0x000fc6000bf01270 */
[----:B------:R-:W-:-:S04]  /*1620*/  UIADD3 UR5, UR5, 0x200, URZ ;  /* 0x0000020005057890 */ /* 0x000fc8000fffe03f */
[----:B------:R-:W-:-:S04]  /*1630*/  USHF.R.U32.HI UR5, URZ, 0x4, UR5 ;  /* 0x000000043f057899 */ /* 0x000fc80008011605 */
[----:B------:R-:W-:Y:S02]  /*1640*/  ULOP3.LUT UR48, UR5, 0x3fff, URZ, 0xc0, !UPT ;  /* 0x00003fff05307892 */ /* 0x000fe4000f8ec03f */
[----:B01--45:R-:W-:Y:S10]  /*1650*/  @P0 BRA `(.L_x_18) ;  /* 0x0000000000400947 */ /* 0x033ff40003800000 */
[----:B------:R-:W-:Y:S01]  /*1660*/  MOV R0, 0x0 ;  /* 0x0000000000007802 */ /* 0x000fe20000000f00 */
[----:B------:R-:W-:Y:S01]  /*1670*/  ULDC.64 UR4, c[0x4][0x68] ;  /* 0x01001a0000047ab9 */ /* 0x000fe20000000a00 */
[----:B------:R-:W-:Y:S01]  /*1680*/  ULDC.64 UR6, c[0x4][0x8] ;  /* 0x0100020000067ab9 */ /* 0x000fe20000000a00 */
[----:B01----:R-:W-:Y:S01]  /*1690*/  IMAD.U32 R4, RZ, RZ, UR4 ;  /* 0x00000004ff047e24 */ /* 0x003fe2000f8e00ff */
[----:B------:R0:W1:Y:S01]  /*16a0*/  LDC.64 R14, c[0x4][R0] ;  /* 0x01000000000e7b82 */ /* 0x0000620000000a00 */
[----:B------:R-:W-:Y:S01]  /*16b0*/  IMAD.U32 R5, RZ, RZ, UR5 ;  /* 0x00000005ff057e24 */ /* 0x000fe2000f8e00ff */
[----:B------:R-:W-:Y:S01]  /*16c0*/  ULDC.64 UR4, c[0x4][0x70] ;  /* 0x01001c0000047ab9 */ /* 0x000fe20000000a00 */
[----:B------:R-:W-:Y:S02]  /*16d0*/  IMAD.U32 R10, RZ, RZ, UR6 ;  /* 0x00000006ff0a7e24 */ /* 0x000fe4000f8e00ff */
[----:B------:R-:W-:Y:S02]  /*16e0*/  IMAD.U32 R6, RZ, RZ, UR4 ;  /* 0x00000004ff067e24 */ /* 0x000fe4000f8e00ff */
[----:B------:R-:W-:-:S02]  /*16f0*/  IMAD.U32 R7, RZ, RZ, UR5 ;  /* 0x00000005ff077e24 */ /* 0x000fc4000f8e00ff */
[----:B------:R-:W-:Y:S02]  /*1700*/  IMAD.U32 R11, RZ, RZ, UR7 ;  /* 0x00000007ff0b7e24 */ /* 0x000fe4000f8e00ff */
[----:B------:R-:W-:Y:S02]  /*1710*/  IMAD.MOV.U32 R8, RZ, RZ, 0x1e1 ;  /* 0x000001e1ff087424 */ /* 0x000fe400078e00ff */
[----:B------:R-:W-:Y:S02]  /*1720*/  IMAD.MOV.U32 R12, RZ, RZ, 0x1 ;  /* 0x00000001ff0c7424 */ /* 0x000fe400078e00ff */
[----:B0-----:R-:W-:-:S07]  /*1730*/  IMAD.MOV.U32 R13, RZ, RZ, RZ ;  /* 0x000000ffff0d7224 */ /* 0x001fce00078e00ff */
[----:B------:R-:W-:-:S07]  /*1740*/  LEPC R20, `(.L_x_18) ;  /* 0x000000001014794e */ /* 0x000fce0000000000 */
[----:B-1---5:R-:W-:Y:S05]  /*1750*/  CALL.ABS.NOINC R14 ;  /* 0x000000000e007343 */ /* 0x022fea0003c00000 */
.L_x_18:
[----:B------:R-:W-:-:S05]  /*1760*/  IMAD.U32 R0, RZ, RZ, UR42 ;  /* 0x0000002aff007e24 */ /* 0x000fca000f8e00ff */
[----:B------:R-:W-:-:S13]  /*1770*/  ISETP.NE.AND P0, PT, R0, 0x3, PT ;  /* 0x000000030000780c */ /* 0x000fda0003f05270 */
[----:B------:R-:W-:Y:S05]  /*1780*/  @!P0 BRA `(.L_x_19) ;  /* 0x0000000000048947 */ /* 0x000fea0003800000 */
[----:B------:R-:W-:Y:S01]  /*1790*/  BPT.TRAP 0x1 ;  /* 0x000000040000795c */ /* 0x000fe20000300000 */
.L_x_19:
[----:B------:R-:W-:Y:S02]  /*17a0*/  IMAD.U32 R3, RZ, RZ, UR37 ;  /* 0x00000025ff037e24 */ /* 0x000fe4000f8e00ff */
[----:B------:R-:W-:-:S03]  /*17b0*/  IMAD.U32 R0, RZ, RZ, UR36 ;  /* 0x00000024ff007e24 */ /* 0x000fc6000f8e00ff */
[----:B------:R-:W-:Y:S02]  /*17c0*/  LEA R3, R3, UR44, 0x3 ;  /* 0x0000002c03037c11 */ /* 0x000fe4000f8e18ff */
[----:B------:R-:W-:-:S04]  /*17d0*/  SHF.L.U32 R0, R0, 0x1f, RZ ;  /* 0x0000001f00007819 */ /* 0x000fc800000006ff */
[----:B------:R2:W3:Y:S01]  /*17e0*/  SYNCS.PHASECHK.TRANS64.TRYWAIT P1, [R3+URZ], R0 ;  /* 0x00000000030075a7 */ /* 0x0004e2000802017f */
[----:B------:R-:W-:Y:S05]  /*17f0*/  @!P0 BRA `(.L_x_20) ;  /* 0x0000000000048947 */ /* 0x000fea0003800000 */
[----:B------:R-:W-:Y:S01]  /*1800*/  BPT.TRAP 0x1 ;  /* 0x000000040000795c */ /* 0x000fe20000300000 */
.L_x_20:
[----:B---3--:R-:W-:Y:S05]  /*1810*/  @P1 BRA `(.L_x_21) ;  /* 0x0000000000081947 */ /* 0x008fea0003800000 */
[----:B------:R-:W3:Y:S02]  /*1820*/  SYNCS.PHASECHK.TRANS64.TRYWAIT P1, [R3+URZ], R0 ;  /* 0x00000000030075a7 */ /* 0x000ee4000802017f */
[----:B---3--:R-:W-:Y:S05]  /*1830*/  @!P1 BRA `(.L_x_22) ;  /* 0x000000d000309947 */ /* 0x008fea0003800000 */
.L_x_21:
[----:B------:R-:W-:-:S04]  /*1840*/  UISETP.LT.AND UP0, UPT, UR43, 0x1, UPT ;  /* 0x000000012b00788c */ /* 0x000fc8000bf01270 */
[----:B------:R-:W-:-:S06]  /*1850*/  USEL UR4, UR43, 0x1, UP0 ;  /* 0x000000012b047887 */ /* 0x000fcc0008000000 */
[----:B--23--:R-:W-:Y:S01]  /*1860*/  IMAD.U32 R0, RZ, RZ, UR4 ;  /* 0x00000004ff007e24 */ /* 0x00cfe2000f8e00ff */
[----:B------:R-:W-:Y:S05]  /*1870*/  WARPSYNC.ALL ;  /* 0x0000000000007948 */ /* 0x000fea0003800000 */
[----:B------:R-:W-:-:S04]  /*1880*/  IADD3 R0, -R0, UR43, RZ ;  /* 0x0000002b00007c10 */ /* 0x000fc8000fffe1ff */
[----:B------:R-:W-:Y:S01]  /*1890*/  ISETP.GE.AND P1, PT, R0, 0x1, PT ;  /* 0x000000010000780c */ /* 0x000fe20003f26270 */
[----:B------:R-:W-:Y:S01]  /*18a0*/  UIADD3 UR4, UR44, 0x22200, URZ ;  /* 0x000222002c047890 */ /* 0x000fe2000fffe03f */
[----:B------:R-:W-:Y:S01]  /*18b0*/  WARPGROUP.ARRIVE ;  /* 0x00000000000079c5 */ /* 0x000fe20000000000 */
[----:B------:R-:W-:Y:S02]  /*18c0*/  ULOP3.LUT UR24, UR48, 0x10000, URZ, 0xfc, !UPT ;  /* 0x0001000030187892 */ /* 0x000fe4000f8efc3f */
[----:B------:R-:W-:Y:S02]  /*18d0*/  USHF.R.U32.HI UR4, URZ, 0x4, UR4 ;  /* 0x000000043f047899 */ /* 0x000fe40008011604 */
[----:B------:R-:W-:Y:S02]  /*18e0*/  ULEA UR16, UR37, UR24, 0x9 ;  /* 0x0000001825107291 */ /* 0x000fe4000f8e483f */
[----:B------:R-:W-:Y:S01]  /*18f0*/  ULOP3.LUT UR4, UR4, 0x3fff, URZ, 0xc0, !UPT ;  /* 0x00003fff04047892 */ /* 0x000fe2000f8ec03f */
[----:B------:R-:W-:Y:S01]  /*1900*/  UMOV UR5, 0xc0000010 ;  /* 0xc000001000057882 */ /* 0x000fe20000000000 */
[----:B------:R-:W-:-:S02]  /*1910*/  UMOV UR7, 0xc0000010 ;  /* 0xc000001000077882 */ /* 0x000fc40000000000 */
[----:B------:R-:W-:Y:S01]  /*1920*/  ULOP3.LUT UR25, UR4, 0x10000, URZ, 0xfc, !UPT ;  /* 0x0001000004197892 */ /* 0x000fe2000f8efc3f */
[----:B------:R-:W-:Y:S02]  /*1930*/  UMOV UR9, UR5 ;  /* 0x0000000500097c82 */ /* 0x000fe40008000000 */
[----:B------:R-:W-:Y:S01]  /*1940*/  UMOV UR4, UR16 ;  /* 0x0000001000047c82 */ /* 0x000fe20008000000 */
[----:B------:R-:W-:Y:S01]  /*1950*/  UIMAD UR6, UR37, 0x140, UR25 ;  /* 0x00000140250678a4 */ /* 0x000fe2000f8e0219 */
[----:B------:R-:W-:Y:S01]  /*1960*/  UMOV UR8, UR4 ;  /* 0x0000000400087c82 */ /* 0x000fe20008000000 */
[----:B------:R-:W-:Y:S02]  /*1970*/  UMOV UR11, 0xc0000010 ;  /* 0xc0000010000b7882 */ /* 0x000fe40000000000 */
[----:B------:R-:W-:Y:S02]  /*1980*/  UIADD3 UR10, UR6, 0x40, URZ ;  /* 0x00000040060a7890 */ /* 0x000fe4000fffe03f */
[----:B------:R-:W-:Y:S01]  /*1990*/  UIADD3 UR14, UR6, 0x80, URZ ;  /* 0x00000080060e7890 */ /* 0x000fe2000fffe03f */
[----:B------:R-:W-:-:S02]  /*19a0*/  UMOV UR12, UR4 ;  /* 0x00000004000c7c82 */ /* 0x000fc40008000000 */
[----:B------:R-:W-:Y:S01]  /*19b0*/  HGMMA.64x32x16.F32 R168, gdesc[UR4], RZ, !UPT, gsb0 ;  /* 0x0060000004a879f0 */ /* 0x000fe2000c0008ff */
[----:B------:R-:W-:Y:S01]  /*19c0*/  UMOV UR13, UR5 ;  /* 0x00000005000d7c82 */ /* 0x000fe20008000000 */
[----:B------:R-:W-:Y:S01]  /*19d0*/  UMOV UR15, 0xc0000010 ;  /* 0xc0000010000f7882 */ /* 0x000fe20000000000 */
[----:B------:R-:W-:Y:S01]  /*19e0*/  UIADD3 UR18, UR6, 0xc0, URZ ;  /* 0x000000c006127890 */ /* 0x000fe2000fffe03f */
[----:B------:R-:W-:Y:S01]  /*19f0*/  UMOV UR17, UR5 ;  /* 0x0000000500117c82 */ /* 0x000fe20008000000 */
[----:B------:R-:W-:Y:S01]  /*1a00*/  UMOV UR19, 0xc0000010 ;  /* 0xc000001000137882 */ /* 0x000fe20000000000 */
[----:B------:R-:W-:Y:S01]  /*1a10*/  UIADD3 UR22, UR6, 0x100, URZ ;  /* 0x0000010006167890 */ /* 0x000fe2000fffe03f */
[----:B------:R-:W-:Y:S01]  /*1a20*/  UMOV UR20, UR4 ;  /* 0x0000000400147c82 */ /* 0x000fe20008000000 */
[----:B------:R-:W-:Y:S01]  /*1a30*/  UMOV UR21, UR5 ;  /* 0x0000000500157c82 */ /* 0x000fe20008000000 */
[----:B------:R-:W-:Y:S01]  /*1a40*/  UMOV UR23, 0xc0000010 ;  /* 0xc000001000177882 */ /* 0x000fe20000000000 */
[----:B------:R-:W-:-:S02]  /*1a50*/  WARPGROUP.DEPBAR.LE gsb0, 0x0 ;  /* 0x00008000000079c5 */ /* 0x000fc40000010000 */
[----:B------:R-:W-:-:S06]  /*1a60*/  WARPGROUP.ARRIVE ;  /* 0x00000000000079c5 */ /* 0x000fcc0000000000 */
[----:B------:R-:W-:Y:S01]  /*1a70*/  HGMMA.64x32x16.F32 R136, gdesc[UR8], RZ, !UPT, gsb0 ;  /* 0x00600000088879f0 */ /* 0x000fe2000c0008ff */
[----:B------:R-:W-:-:S03]  /*1a80*/  UIADD3 UR8, UR16, 0x100, URZ ;  /* 0x0000010010087890 */ /* 0x000fc6000fffe03f */
[----:B------:R-:W-:Y:S01]  /*1a90*/  UMOV UR16, UR4 ;  /* 0x0000000400107c82 */ /* 0x000fe20008000000 */
[----:B------:R-:W-:Y:S02]  /*1aa0*/  WARPGROUP.DEPBAR.LE gsb0, 0x0 ;  /* 0x00008000000079c5 */ /* 0x000fe40000010000 */
[----:B------:R-:W-:-:S06]  /*1ab0*/  WARPGROUP.ARRIVE ;  /* 0x00000000000079c5 */ /* 0x000fcc0000000000 */
[----:B------:R-:W-:Y:S03]  /*1ac0*/  HGMMA.64x32x16.F32 R104, gdesc[UR12], RZ, !UPT, gsb0 ;  /* 0x006000000c6879f0 */ /* 0x000fe6000c0008ff */
[----:B------:R-:W-:Y:S02]  /*1ad0*/  WARPGROUP.DEPBAR.LE gsb0, 0x0 ;  /* 0x00008000000079c5 */ /* 0x000fe40000010000 */
[----:B------:R-:W-:-:S06]  /*1ae0*/  WARPGROUP.ARRIVE ;  /* 0x00000000000079c5 */ /* 0x000fcc0000000000 */
[----:B------:R-:W-:Y:S03]  /*1af0*/  HGMMA.64x32x16.F32 R72, gdesc[UR16], RZ, !UPT, gsb0 ;  /* 0x00600000104879f0 */ /* 0x000fe6000c0008ff */
[----:B------:R-:W-:Y:S02]  /*1b00*/  WARPGROUP.DEPBAR.LE gsb0, 0x0 ;  /* 0x00008000000079c5 */ /* 0x000fe40000010000 */
[----:B------:R-:W-:-:S06]  /*1b10*/  WARPGROUP.ARRIVE ;  /* 0x00000000000079c5 */ /* 0x000fcc0000000000 */
[----:B------:R-:W-:Y:S01]  /*1b20*/  HGMMA.64x32x16.F32 R40, gdesc[UR20], RZ, !UPT, gsb0 ;  /* 0x00600000142879f0 */ /* 0x000fe2000c0008ff */
[----:B------:R-:W-:Y:S01]  /*1b30*/  UMOV UR20, UR8 ;  /* 0x0000000800147c82 */ /* 0x000fe20008000000 */
[----:B------:R-:W-:Y:S01]  /*1b40*/  UMOV UR21, 0xc0000010 ;  /* 0xc000001000157882 */ /* 0x000fe20000000000 */
[----:B------:R-:W-:Y:S01]  /*1b50*/  UMOV UR16, UR20 ;  /* 0x0000001400107c82 */ /* 0x000fe20008000000 */
[----:B------:R-:W-:Y:S01]  /*1b60*/  UMOV UR17, UR21 ;  /* 0x0000001500117c82 */ /* 0x000fe20008000000 */
[----:B------:R-:W-:Y:S01]  /*1b70*/  UMOV UR12, UR20 ;  /* 0x00000014000c7c82 */ /* 0x000fe20008000000 */
[----:B------:R-:W-:Y:S01]  /*1b80*/  UMOV UR13, UR21 ;  /* 0x00000015000d7c82 */ /* 0x000fe20008000000 */
[----:B------:R-:W-:Y:S01]  /*1b90*/  UMOV UR8, UR20 ;  /* 0x0000001400087c82 */ /* 0x000fe20008000000 */
[----:B------:R-:W-:Y:S01]  /*1ba0*/  UMOV UR9, UR21 ;  /* 0x0000001500097c82 */ /* 0x000fe20008000000 */
[----:B------:R-:W-:Y:S01]  /*1bb0*/  UMOV UR4, UR20 ;  /* 0x0000001400047c82 */ /* 0x000fe20008000000 */
[----:B------:R-:W-:Y:S01]  /*1bc0*/  UMOV UR5, UR21 ;  /* 0x0000001500057c82 */ /* 0x000fe20008000000 */
[----:B------:R-:W-:-:S02]  /*1bd0*/  WARPGROUP.DEPBAR.LE gsb0, 0x0 ;  /* 0x00008000000079c5 */ /* 0x000fc40000010000 */
[----:B------:R-:W-:-:S06]  /*1be0*/  WARPGROUP.ARRIVE ;  /* 0x00000000000079c5 */ /* 0x000fcc0000000000 */
[----:B------:R-:W-:Y:S03]  /*1bf0*/  HGMMA.64x32x16.F32 R24, gdesc[UR20], RZ, !UPT, gsb0 ;  /* 0x00600000141879f0 */ /* 0x000fe6000c0008ff */
        /* <DEDUP_REMOVED lines=13> */
[----:B------:R-:W-:Y:S05]  /*1cd0*/  @!P1 BRA `(.L_x_23) ;  /* 0x0000000400949947 */ /* 0x000fea0003800000 */
[----:B------:R-:W-:Y:S01]  /*1ce0*/  UIADD3 UR26, UR37, 0x1, URZ ;  /* 0x00000001251a7890 */ /* 0x000fe2000fffe03f */
[----:B------:R-:W-:Y:S02]  /*1cf0*/  IMAD.MOV.U32 R3, RZ, RZ, R0 ;  /* 0x000000ffff037224 */ /* 0x000fe400078e0000 */
[----:B01----:R-:W-:Y:S01]  /*1d00*/  IMAD.U32 R4, RZ, RZ, UR37 ;  /* 0x00000025ff047e24 */ /* 0x003fe2000f8e00ff */
[----:B------:R-:W-:-:S04]  /*1d10*/  UISETP.NE.AND UP0, UPT, UR26, 0x11, UPT ;  /* 0x000000111a00788c */ /* 0x000fc8000bf05270 */
[----:B------:R-:W-:Y:S02]  /*1d20*/  USEL UR4, URZ, 0x1, UP0 ;  /* 0x000000013f047887 */ /* 0x000fe40008000000 */
[----:B------:R-:W-:Y:S02]  /*1d30*/  USEL UR26, UR26, URZ, UP0 ;  /* 0x0000003f1a1a7287 */ /* 0x000fe40008000000 */
[----:B------:R-:W-:-:S06]  /*1d40*/  ULOP3.LUT UR4, UR36, UR4, URZ, 0x3c, !UPT ;  /* 0x0000000424047292 */ /* 0x000fcc000f8e3c3f */
[----:B------:R-:W-:-:S07]  /*1d50*/  IMAD.U32 R7, RZ, RZ, UR4 ;  /* 0x00000004ff077e24 */ /* 0x000fce000f8e00ff */
.L_x_30:
[----:B------:R-:W-:Y:S05]  /*1d60*/  @!P0 BRA `(.L_x_24) ;  /* 0x0000000000048947 */ /* 0x000fea0003800000 */
[----:B------:R-:W-:Y:S01]  /*1d70*/  BPT.TRAP 0x1 ;  /* 0x000000040000795c */ /* 0x000fe20000300000 */
.L_x_24:
[----:B------:R-:W-:Y:S01]  /*1d80*/  ULEA UR4, UR26, UR44, 0x3 ;  /* 0x0000002c1a047291 */ /* 0x000fe2000f8e183f */
[----:B------:R-:W-:-:S08]  /*1d90*/  SHF.L.U32 R5, R7, 0x1f, RZ ;  /* 0x0000001f07057819 */ /* 0x000fd000000006ff */
[----:B------:R0:W1:Y:S01]  /*1da0*/  SYNCS.PHASECHK.TRANS64.TRYWAIT P1, [UR4], R5 ;  /* 0x00000005ff0075a7 */ /* 0x0000620008020144 */
[----:B------:R-:W-:Y:S05]  /*1db0*/  @!P0 BRA `(.L_x_25) ;  /* 0x0000000000048947 */ /* 0x000fea0003800000 */
[----:B------:R-:W-:Y:S01]  /*1dc0*/  BPT.TRAP 0x1 ;  /* 0x000000040000795c */ /* 0x000fe20000300000 */
.L_x_25:
[----:B-1----:R-:W-:Y:S05]  /*1dd0*/  @P1 BRA `(.L_x_26) ;  /* 0x0000000000081947 */ /* 0x002fea0003800000 */
[----:B------:R-:W1:Y:S02]  /*1de0*/  SYNCS.PHASECHK.TRANS64.TRYWAIT P1, [UR4], R5 ;  /* 0x00000005ff0075a7 */ /* 0x000e640008020144 */
[----:B-1----:R-:W-:Y:S05]  /*1df0*/  @!P1 BRA `(.L_x_27) ;  /* 0x000000c800d49947 */ /* 0x002fea0003800000 */
.L_x_26:
[----:B------:R-:W-:Y:S01]  /*1e00*/  ULEA UR4, UR26, UR24, 0x9 ;  /* 0x000000181a047291 */ /* 0x000fe2000f8e483f */
[----:B------:R-:W-:Y:S01]  /*1e10*/  WARPGROUP.ARRIVE ;  /* 0x00000000000079c5 */ /* 0x000fe20000000000 */
[----:B------:R-:W-:Y:S01]  /*1e20*/  UIMAD UR6, UR26, 0x140, UR25 ;  /* 0x000001401a0678a4 */ /* 0x000fe2000f8e0219 */
[----:B------:R-:W-:Y:S01]  /*1e30*/  UMOV UR5, 0xc0000010 ;  /* 0xc000001000057882 */ /* 0x000fe20000000000 */
[----:B------:R-:W-:Y:S02]  /*1e40*/  UMOV UR7, 0xc0000010 ;  /* 0xc000001000077882 */ /* 0x000fe40000000000 */
[----:B------:R-:W-:Y:S01]  /*1e50*/  UIADD3 UR10, UR6, 0x40, URZ ;  /* 0x00000040060a7890 */ /* 0x000fe2000fffe03f */
[----:B------:R-:W-:Y:S01]  /*1e60*/  UMOV UR8, UR4 ;  /* 0x0000000400087c82 */ /* 0x000fe20008000000 */
[----:B------:R-:W-:Y:S01]  /*1e70*/  UMOV UR9, UR5 ;  /* 0x0000000500097c82 */ /* 0x000fe20008000000 */
[----:B------:R-:W-:Y:S02]  /*1e80*/  UMOV UR11, 0xc0000010 ;  /* 0xc0000010000b7882 */ /* 0x000fe40000000000 */
[----:B------:R-:W-:Y:S01]  /*1e90*/  HGMMA.64x32x16.F32 R168, gdesc[UR4], R168, gsb0 ;  /* 0x0060000004a879f0 */ /* 0x000fe200080008a8 */
[----:B------:R-:W-:Y:S01]  /*1ea0*/  UIADD3 UR14, UR6, 0x80, URZ ;  /* 0x00000080060e7890 */ /* 0x000fe2000fffe03f */
[----:B------:R-:W-:Y:S01]  /*1eb0*/  UMOV UR12, UR4 ;  /* 0x00000004000c7c82 */ /* 0x000fe20008000000 */
[----:B------:R-:W-:Y:S01]  /*1ec0*/  UMOV UR13, UR5 ;  /* 0x00000005000d7c82 */ /* 0x000fe20008000000 */
[----:B------:R-:W-:Y:S01]  /*1ed0*/  UMOV UR15, 0xc0000010 ;  /* 0xc0000010000f7882 */ /* 0x000fe20000000000 */
        /* <DEDUP_REMOVED lines=10> */
[----:B------:R-:W-:Y:S01]  /*1f80*/  HGMMA.64x32x16.F32 R136, gdesc[UR8], R136, gsb0 ;  /* 0x00600000088879f0 */ /* 0x000fe20008000888 */
[----:B------:R-:W-:Y:S02]  /*1f90*/  UIADD3 UR8, UR4, 0x100, URZ ;  /* 0x0000010004087890 */ /* 0x000fe4000fffe03f */
[----:B------:R-:W-:Y:S02]  /*1fa0*/  WARPGROUP.DEPBAR.LE gsb0, 0x0 ;  /* 0x00008000000079c5 */ /* 0x000fe40000010000 */
[----:B------:R-:W-:-:S06]  /*1fb0*/  WARPGROUP.ARRIVE ;  /* 0x00000000000079c5 */ /* 0x000fcc0000000000 */
[----:B------:R-:W-:Y:S03]  /*1fc0*/  HGMMA.64x32x16.F32 R104, gdesc[UR12], R104, gsb0 ;  /* 0x006000000c6879f0 */ /* 0x000fe60008000868 */
[----:B------:R-:W-:Y:S02]  /*1fd0*/  WARPGROUP.DEPBAR.LE gsb0, 0x0 ;  /* 0x00008000000079c5 */ /* 0x000fe40000010000 */
[----:B------:R-:W-:-:S06]  /*1fe0*/  WARPGROUP.ARRIVE ;  /* 0x00000000000079c5 */ /* 0x000fcc0000000000 */
[----:B------:R-:W-:Y:S03]  /*1ff0*/  HGMMA.64x32x16.F32 R72, gdesc[UR16], R72, gsb0 ;  /* 0x00600000104879f0 */ /* 0x000fe60008000848 */
[----:B------:R-:W-:Y:S02]  /*2000*/  WARPGROUP.DEPBAR.LE gsb0, 0x0 ;  /* 0x00008000000079c5 */ /* 0x000fe40000010000 */
[----:B------:R-:W-:-:S06]  /*2010*/  WARPGROUP.ARRIVE ;  /* 0x00000000000079c5 */ /* 0x000fcc0000000000 */
[----:B------:R-:W-:Y:S01]  /*2020*/  HGMMA.64x32x16.F32 R40, gdesc[UR20], R40, gsb0 ;  /* 0x00600000142879f0 */ /* 0x000fe20008000828 */
        /* <DEDUP_REMOVED lines=12> */
[----:B------:R-:W-:Y:S03]  /*20f0*/  HGMMA.64x32x16.F32 R24, gdesc[UR20], R24, gsb0 ;  /* 0x00600000141879f0 */ /* 0x000fe60008000818 */
        /* <DEDUP_REMOVED lines=13> */
[----:B------:R-:W-:Y:S05]  /*21d0*/  @!P0 BRA `(.L_x_28) ;  /* 0x0000000000048947 */ /* 0x000fea0003800000 */
[----:B------:R-:W-:Y:S01]  /*21e0*/  BPT.TRAP 0x1 ;  /* 0x000000040000795c */ /* 0x000fe20000300000 */
.L_x_28:
[----:B------:R-:W-:Y:S01]  /*21f0*/  ISETP.NE.AND P1, PT, R18, RZ, PT ;  /* 0x000000ff1200720c */ /* 0x000fe20003f25270 */
[----:B------:R-:W-:-:S12]  /*2200*/  UISETP.GT.U32.AND UP0, UPT, UR38, 0x1, UPT ;  /* 0x000000012600788c */ /* 0x000fd8000bf04070 */
[----:B01----:R-:W-:-:S05]  /*2210*/  @P1 LEA R5, R4, UR44, 0x3 ;  /* 0x0000002c04051c11 */ /* 0x003fca000f8e18ff */
[----:B------:R-:W-:-:S05]  /*2220*/  @P1 VIADD R6, R5, 0x88 ;  /* 0x0000008805061836 */ /* 0x000fca0000000000 */
[----:B------:R-:W-:-:S04]  /*2230*/  @P1 PRMT R6, R19, 0x654, R6 ;  /* 0x0000065413061816 */ /* 0x000fc80000000006 */
[----:B------:R0:W-:Y:S01]  /*2240*/  @P1 SYNCS.ARRIVE.TRANS64.RED.A1T0 RZ, [R6+URZ], RZ ;  /* 0x000000ff06ff19a7 */ /* 0x0001e2000810043f */
[----:B------:R-:W-:-:S13]  /*2250*/  PLOP3.LUT P1, PT, PT, PT, UP0, 0x80, 0x0 ;  /* 0x000000000000781c */ /* 0x000fda0003f2f008 */
[----:B0-----:R-:W-:Y:S05]  /*2260*/  @P1 BRA `(.L_x_29) ;  /* 0x0000000000041947 */ /* 0x001fea0003800000 */
[----:B------:R-:W-:Y:S01]  /*2270*/  BPT.TRAP 0x1 ;  /* 0x000000040000795c */ /* 0x000fe20000300000 */
.L_x_29:
[----:B------:R-:W-:Y:S01]  /*2280*/  UIADD3 UR26, UR26, 0x1, URZ ;  /* 0x000000011a1a7890 */ /* 0x000fe2000fffe03f */
[C---:B------:R-:W-:Y:S01]  /*2290*/  ISETP.GT.AND P2, PT, R3.reuse, 0x1, PT ;  /* 0x000000010300780c */ /* 0x040fe20003f44270 */
[----:B------:R-:W-:Y:S02]  /*22a0*/  VIADD R4, R4, 0x1 ;  /* 0x0000000104047836 */ /* 0x000fe40000000000 */
[----:B------:R-:W-:Y:S01]  /*22b0*/  UISETP.NE.AND UP0, UPT, UR26, 0x11, UPT ;  /* 0x000000111a00788c */ /* 0x000fe2000bf05270 */
[----:B------:R-:W-:Y:S02]  /*22c0*/  VIADD R3, R3, 0xffffffff ;  /* 0xffffffff03037836 */ /* 0x000fe40000000000 */
[C---:B------:R-:W-:Y:S01]  /*22d0*/  ISETP.NE.AND P1, PT, R4.reuse, 0x11, PT ;  /* 0x000000110400780c */ /* 0x040fe20003f25270 */
[----:B------:R-:W-:Y:S02]  /*22e0*/  USEL UR4, URZ, 0x1, UP0 ;  /* 0x000000013f047887 */ /* 0x000fe40008000000 */
[----:B------:R-:W-:Y:S01]  /*22f0*/  USEL UR26, UR26, URZ, UP0 ;  /* 0x0000003f1a1a7287 */ /* 0x000fe20008000000 */
[----:B------:R-:W-:-:S03]  /*2300*/  SEL R4, R4, RZ, P1 ;  /* 0x000000ff04047207 */ /* 0x000fc60000800000 */
[----:B------:R-:W-:Y:S01]  /*2310*/  LOP3.LUT R7, R7, UR4, RZ, 0x3c, !PT ;  /* 0x0000000407077c12 */ /* 0x000fe2000f8e3cff */
[----:B------:R-:W-:Y:S07]  /*2320*/  @P2 BRA `(.L_x_30) ;  /* 0xfffffff8008c2947 */ /* 0x000fee000383ffff */
.L_x_23:
[----:B------:R-:W2:Y:S02]  /*2330*/  LDC R3, c[0x0][0x28c] ;  /* 0x0000a300ff037b82 */ /* 0x000ea40000000800 */
[----:B--2---:R-:W-:-:S13]  /*2340*/  ISETP.GE.AND P1, PT, R3, 0x1, PT ;  /* 0x000000010300780c */ /* 0x004fda0003f26270 */
[----:B------:R-:W-:Y:S05]  /*2350*/  @!P1 BRA `(.L_x_31) ;  /* 0x00000000003c9947 */ /* 0x000fea0003800000 */
[----:B------:R-:W-:Y:S05]  /*2360*/  @!P0 BRA `(.L_x_32) ;  /* 0x0000000000048947 */ /* 0x000fea0003800000 */
[----:B------:R-:W-:Y:S01]  /*2370*/  BPT.TRAP 0x1 ;  /* 0x000000040000795c */ /* 0x000fe20000300000 */
.L_x_32:
[----:B------:R-:W-:Y:S01]  /*2380*/  ISETP.NE.AND P0, PT, R18, RZ, PT ;  /* 0x000000ff1200720c */ /* 0x000fe20003f05270 */
[----:B------:R-:W-:-:S12]  /*2390*/  UISETP.GT.U32.AND UP0, UPT, UR38, 0x1, UPT ;  /* 0x000000012600788c */ /* 0x000fd8000bf04070 */
[----:B------:R-:W-:-:S04]  /*23a0*/  @P0 VIADD R0, R0, UR37 ;  /* 0x0000002500000c36 */ /* 0x000fc80008000000 */
[----:B01----:R-:W-:-:S05]  /*23b0*/  @P0 IMAD.WIDE.U32 R4, R0, -0xf0f0f0f, RZ ;  /* 0xf0f0f0f100040825 */ /* 0x003fca00078e00ff */
[----:B------:R-:W-:-:S05]  /*23c0*/  @P0 SHF.R.U32.HI R5, RZ, 0x4, R5 ;  /* 0x00000004ff050819 */ /* 0x000fca0000011605 */
[----:B------:R-:W-:-:S05]  /*23d0*/  @P0 IMAD R0, R5, -0x11, R0 ;  /* 0xffffffef05000824 */ /* 0x000fca00078e0200 */
[----:B------:R-:W-:-:S05]  /*23e0*/  @P0 LEA R0, R0, UR44, 0x3 ;  /* 0x0000002c00000c11 */ /* 0x000fca000f8e18ff */
[----:B------:R-:W-:-:S05]  /*23f0*/  @P0 VIADD R0, R0, 0x88 ;  /* 0x0000008800000836 */ /* 0x000fca0000000000 */
[----:B------:R-:W-:-:S04]  /*2400*/  @P0 PRMT R0, R19, 0x654, R0 ;  /* 0x0000065413000816 */ /* 0x000fc80000000000 */
[----:B------:R2:W-:Y:S01]  /*2410*/  @P0 SYNCS.ARRIVE.TRANS64.RED.A1T0 RZ, [R0+URZ], RZ ;  /* 0x000000ff00ff09a7 */ /* 0x0005e2000810043f */
[----:B------:R-:W-:-:S13]  /*2420*/  PLOP3.LUT P0, PT, PT, PT, UP0, 0x80, 0x0 ;  /* 0x000000000000781c */ /* 0x000fda0003f0f008 */
[----:B--2---:R-:W-:Y:S05]  /*2430*/  @P0 BRA `(.L_x_31) ;  /* 0x0000000000040947 */ /* 0x004fea0003800000 */
[----:B------:R-:W-:Y:S01]  /*2440*/  BPT.TRAP 0x1 ;  /* 0x000000040000795c */ /* 0x000fe20000300000 */
.L_x_31:
[C---:B------:R-:W-:Y:S01]  /*2450*/  LOP3.LUT R0, R2.reuse, 0x3, RZ, 0xc0, !PT ;  /* 0x0000000302007812 */ /* 0x040fe200078ec0ff */
[----:B------:R-:W-:Y:S01]  /*2460*/  IMAD.MOV.U32 R7, RZ, RZ, -0x2 ;  /* 0xfffffffeff077424 */ /* 0x000fe200078e00ff */
[----:B------:R-:W-:Y:S01]  /*2470*/  ULDC UR12, c[0x0][0x288] ;  /* 0x0000a200000c7ab9 */ /* 0x000fe20000000800 */
[----:B------:R-:W-:Y:S01]  /*2480*/  UIMAD UR40, UR40, 0xa0, URZ ;  /* 0x000000a0282878a4 */ /* 0x000fe2000f8e023f */
[----:B01----:R-:W-:Y:S01]  /*2490*/  LOP3.LUT R4, R2, 0x60, RZ, 0xc0, !PT ;  /* 0x0000006002047812 */ /* 0x003fe200078ec0ff */
[----:B------:R-:W-:Y:S01]  /*24a0*/  IMAD R7, R0, R7, UR12 ;  /* 0x0000000c00077e24 */ /* 0x000fe2000f8e0207 */
[--C-:B------:R-:W-:Y:S01]  /*24b0*/  SHF.R.U32.HI R0, RZ, 0x7, R2.reuse ;  /* 0x00000007ff007819 */ /* 0x100fe20000011602 */
[----:B------:R-:W-:Y:S01]  /*24c0*/  UIMAD.WIDE UR8, UR45, 0x100, URZ ;  /* 0x000001002d0878a5 */ /* 0x000fe2000f8e023f */
[----:B------:R-:W-:Y:S01]  /*24d0*/  SHF.R.U32.HI R3, RZ, 0x2, R2 ;  /* 0x00000002ff037819 */ /* 0x000fe20000011602 */
[----:B------:R-:W-:Y:S01]  /*24e0*/  USHF.L.U32 UR45, UR45, 0x8, URZ ;  /* 0x000000082d2d7899 */ /* 0x000fe2000800063f */
[----:B------:R-:W-:Y:S01]  /*24f0*/  LOP3.LUT R0, R0, 0x1, RZ, 0xc0, !PT ;  /* 0x0000000100007812 */ /* 0x000fe200078ec0ff */
[----:B------:R-:W-:Y:S01]  /*2500*/  UISETP.GE.AND UP0, UPT, UR40, UR12, UPT ;  /* 0x0000000c2800728c */ /* 0x000fe2000bf06270 */
[----:B------:R-:W-:Y:S01]  /*2510*/  SHF.R.U32.HI R6, RZ, 0x1, R4 ;  /* 0x00000001ff067819 */ /* 0x000fe20000011604 */
[----:B------:R-:W-:Y:S01]  /*2520*/  UIADD3 UR37, UR43, UR37, URZ ;  /* 0x000000252b257290 */ /* 0x000fe2000fffe03f */
[----:B------:R-:W-:Y:S01]  /*2530*/  IMAD.SHL.U32 R12, R2, 0x2, RZ ;  /* 0x00000002020c7824 */ /* 0x000fe200078e00ff */
[----:B------:R-:W-:Y:S01]  /*2540*/  ULDC UR7, c[0x0][0x284] ;  /* 0x0000a10000077ab9 */ /* 0x000fe20000000800 */
[----:B------:R-:W-:Y:S01]  /*2550*/  IMAD.U32 R13, RZ, RZ, UR40 ;  /* 0x00000028ff0d7e24 */ /* 0x000fe2000f8e00ff */
[----:B------:R-:W-:Y:S01]  /*2560*/  UISETP.GE.OR UP0, UPT, UR45, UR7, UP0 ;  /* 0x000000072d00728c */ /* 0x000fe20008706670 */
[----:B------:R-:W-:Y:S01]  /*2570*/  IMAD.SHL.U32 R4, R0, 0x40, RZ ;  /* 0x0000004000047824 */ /* 0x000fe200078e00ff */
[----:B------:R-:W-:Y:S01]  /*2580*/  LOP3.LUT R3, R3, 0x7, RZ, 0xc0, !PT ;  /* 0x0000000703037812 */ /* 0x000fe200078ec0ff */
[----:B------:R-:W-:Y:S01]  /*2590*/  UISETP.GT.U32.AND UP1, UPT, UR37, 0x10, UPT ;  /* 0x000000102500788c */ /* 0x000fe2000bf24070 */
[----:B------:R-:W-:Y:S01]  /*25a0*/  LOP3.LUT R12, R13, 0x6, R12, 0xf8, !PT ;  /* 0x000000060d0c7812 */ /* 0x000fe200078ef80c */
[----:B------:R-:W-:Y:S01]  /*25b0*/  USHF.R.S32.HI UR13, URZ, 0x1f, UR41 ;  /* 0x0000001f3f0d7899 */ /* 0x000fe20008011429 */
[--C-:B------:R-:W-:Y:S01]  /*25c0*/  LOP3.LUT R195, R4, 0x40, R3.reuse, 0xe2, !PT ;  /* 0x0000004004c37812 */ /* 0x100fe200078ee203 */
[----:B------:R-:W-:Y:S01]  /*25d0*/  UIMAD.WIDE.U32 UR4, UR37, -0xf0f0f0f, URZ ;  /* 0xf0f0f0f1250478a5 */ /* 0x000fe2000f8e003f */
[----:B------:R-:W-:Y:S01]  /*25e0*/  IADD3 R3, RZ, -R6, -R3 ;  /* 0x80000006ff037210 */ /* 0x000fe20007ffe803 */
[----:B------:R-:W-:Y:S01]  /*25f0*/  ULDC.64 UR10, c[0x0][0x5d0] ;  /* 0x00017400000a7ab9 */ /* 0x000fe20000000a00 */
[----:B------:R-:W-:Y:S01]  /*2600*/  UISETP.LT.U32.AND UP1, UPT, UR43, 0x11, UP1 ;  /* 0x000000112b00788c */ /* 0x000fe20008f21070 */
[----:B------:R-:W-:Y:S01]  /*2610*/  PLOP3.LUT P0, PT, PT, PT, UP0, 0x80, 0x0 ;  /* 0x000000000000781c */ /* 0x000fe20003f0f008 */
[----:B------:R-:W-:Y:S01]  /*2620*/  UISETP.GE.U32.AND UP2, UPT, UR43, 0x11, UPT ;  /* 0x000000112b00788c */ /* 0x000fe2000bf46070 */
[----:B------:R-:W-:Y:S01]  /*2630*/  SHF.R.S32.HI R13, RZ, 0x1f, R12 ;  /* 0x0000001fff0d7819 */ /* 0x000fe2000001140c */
[----:B------:R-:W-:-:S02]  /*2640*/  UIMAD UR6, UR13, UR10, URZ ;  /* 0x0000000a0d0672a4 */ /* 0x000fc4000f8e023f */
[----:B------:R-:W-:Y:S01]  /*2650*/  IMAD.U32 R5, RZ, RZ, UR10 ;  /* 0x0000000aff057e24 */ /* 0x000fe2000f8e00ff */
[----:B------:R-:W-:Y:S01]  /*2660*/  USHF.R.U32.HI UR4, URZ, 0x4, UR5 ;  /* 0x000000043f047899 */ /* 0x000fe20008011605 */
[----:B------:R-:W-:Y:S01]  /*2670*/  IMAD R3, R0, -0x40, R3 ;  /* 0xffffffc000037824 */ /* 0x000fe200078e0203 */
[----:B------:R-:W-:Y:S01]  /*2680*/  USEL UR5, URZ, 0x1, !UP1 ;  /* 0x000000013f057887 */ /* 0x000fe2000c800000 */
[----:B------:R-:W-:Y:S01]  /*2690*/  IMAD.U32 R0, RZ, RZ, UR7 ;  /* 0x00000007ff007e24 */ /* 0x000fe2000f8e00ff */
[----:B------:R-:W-:Y:S02]  /*26a0*/  UIMAD UR6, UR41, UR11, UR6 ;  /* 0x0000000b290672a4 */ /* 0x000fe4000f8e0206 */
[----:B------:R-:W-:Y:S01]  /*26b0*/  IMAD.WIDE.U32 R4, R5, UR41, R12 ;  /* 0x0000002905047c25 */ /* 0x000fe2000f8e000c */
[----:B------:R-:W-:Y:S01]  /*26c0*/  ULOP3.LUT UR36, UR36, UR5, URZ, 0x3c, !UPT ;  /* 0x0000000524247292 */ /* 0x000fe2000f8e3c3f */
[----:B------:R-:W-:Y:S01]  /*26d0*/  LOP3.LUT R195, R195, UR8, R6, 0xfe, !PT ;  /* 0x00000008c3c37c12 */ /* 0x000fe2000f8efe06 */
[----:B------:R-:W-:Y:S01]  /*26e0*/  UIMAD UR37, UR4, -0x11, UR37 ;  /* 0xffffffef042578a4 */ /* 0x000fe2000f8e0225 */
[----:B------:R-:W-:Y:S01]  /*26f0*/  IADD3 R3, R0, -UR45, R3 ;  /* 0x8000002d00037c10 */ /* 0x000fe2000fffe003 */
[----:B------:R-:W-:Y:S01]  /*2700*/  @UP2 ULOP3.LUT UR36, UR36, 0x1, UR4, 0x78, !UPT ;  /* 0x0000000124242892 */ /* 0x000fe2000f8e7804 */
[----:B------:R-:W-:Y:S01]  /*2710*/  VIADD R5, R5, UR6 ;  /* 0x0000000605057c36 */ /* 0x000fe20008000000 */
[----:B------:R-:W-:Y:S01]  /*2720*/  UMOV UR45, 0xffffffff ;  /* 0xffffffff002d7882 */ /* 0x000fe20000000000 */
[----:B------:R-:W-:Y:S01]  /*2730*/  VIADD R0, R7, -UR40 ;  /* 0x8000002807007c36 */ /* 0x000fe20008000000 */
[----:B------:R-:W-:Y:S08]  /*2740*/  @P0 BRA `(.L_x_33) ;  /* 0x0000009c00240947 */ /* 0x000ff00003800000 */
[----:B-----5:R-:W-:Y:S01]  /*2750*/  FSETP.NEU.AND P2, PT, R23, RZ, PT ;  /* 0x000000ff1700720b */ /* 0x020fe20003f4d000 */
[----:B------:R-:W-:Y:S01]  /*2760*/  ULDC.64 UR6, c[0x0][0x5c8] ;  /* 0x0001720000067ab9 */ /* 0x000fe20000000a00 */
[----:B------:R-:W-:Y:S01]  /*2770*/  ISETP.GT.AND P0, PT, R0, RZ, PT ;  /* 0x000000ff0000720c */ /* 0x000fe20003f04270 */
[----:B------:R-:W-:Y:S01]  /*2780*/  UIMAD UR4, UR9, UR6, URZ ;  /* 0x00000006090472a4 */ /* 0x000fe2000f8e023f */
[----:B------:R-:W-:Y:S01]  /*2790*/  IMAD.U32 R6, RZ, RZ, UR7 ;  /* 0x00000007ff067e24 */ /* 0x000fe2000f8e00ff */
[----:B------:R-:W-:Y:S01]  /*27a0*/  BSSY B0, `(.L_x_33) ;  /* 0x00009c3000007945 */ /* 0x000fe20003800000 */
[----:B------:R-:W-:Y:S01]  /*27b0*/  IMAD.WIDE.U32 R8, R195, UR6, R4 ;  /* 0x00000006c3087c25 */ /* 0x000fe2000f8e0004 */
[----:B------:R-:W-:-:S03]  /*27c0*/  ISETP.GT.AND P1, PT, R3, RZ, P0 ;  /* 0x000000ff0300720c */ /* 0x000fc60000724270 */
[----:B------:R-:W-:-:S04]  /*27d0*/  IMAD R5, R195, R6, UR4 ;  /* 0x00000004c3057e24 */ /* 0x000fc8000f8e0206 */
[----:B------:R-:W-:Y:S01]  /*27e0*/  IMAD.IADD R197, R9, 0x1, R5 ;  /* 0x0000000109c57824 */ /* 0x000fe200078e0205 */
[----:B------:R-:W-:Y:S06]  /*27f0*/  @!P2 BRA `(.L_x_34) ;  /* 0x0000006c009ca947 */ /* 0x000fec0003800000 */
[----:B------:R-:W0:Y:S01]  /*2800*/  LDC.64 R20, c[0x0][0x5b8] ;  /* 0x00016e00ff147b82 */ /* 0x000e220000000a00 */
[----:B------:R-:W-:-:S07]  /*2810*/  ULDC.64 UR4, c[0x0][0x5c0] ;  /* 0x0001700000047ab9 */ /* 0x000fce0000000a00 */
[----:B------:R-:W1:Y:S08]  /*2820*/  LDC.64 R188, c[0x0][0x5b0] ;  /* 0x00016c00ffbc7b82 */ /* 0x000e700000000a00 */
[----:B------:R-:W2:Y:S01]  /*2830*/  LDC.64 R14, c[0x0][0x5a8] ;  /* 0x00016a00ff0e7b82 */ /* 0x000ea20000000a00 */
[C---:B0-----:R-:W-:Y:S02]  /*2840*/  IMAD R4, R20.reuse, UR13, RZ ;  /* 0x0000000d14047c24 */ /* 0x041fe4000f8e02ff */
[----:B------:R-:W-:-:S04]  /*2850*/  IMAD.WIDE.U32 R184, R20, UR41, R12 ;  /* 0x0000002914b87c25 */ /* 0x000fc8000f8e000c */
[----:B------:R-:W-:Y:S02]  /*2860*/  IMAD R21, R21, UR41, R4 ;  /* 0x0000002915157c24 */ /* 0x000fe4000f8e0204 */
[----:B-1----:R-:W-:Y:S02]  /*2870*/  IMAD R4, R188, UR9, RZ ;  /* 0x00000009bc047c24 */ /* 0x002fe4000f8e02ff */
[----:B------:R-:W-:Y:S02]  /*2880*/  IMAD.IADD R187, R185, 0x1, R21 ;  /* 0x00000001b9bb7824 */ /* 0x000fe400078e0215 */
[----:B------:R-:W-:Y:S02]  /*2890*/  IMAD.MOV.U32 R186, RZ, RZ, R184 ;  /* 0x000000ffffba7224 */ /* 0x000fe400078e00b8 */
[C---:B------:R-:W-:Y:S02]  /*28a0*/  IMAD R193, R195.reuse, R189, R4 ;  /* 0x000000bdc3c17224 */ /* 0x040fe400078e0204 */
[----:B------:R-:W-:-:S04]  /*28b0*/  IMAD.WIDE.U32 R4, R195, R188, R186 ;  /* 0x000000bcc3047225 */ /* 0x000fc800078e00ba */
[----:B------:R-:W-:Y:S01]  /*28c0*/  IMAD.IADD R5, R5, 0x1, R193 ;  /* 0x0000000105057824 */ /* 0x000fe200078e02c1 */
[----:B--2---:R-:W-:-:S04]  /*28d0*/  LEA R10, P2, R4, R14, 0x1 ;  /* 0x0000000e040a7211 */ /* 0x004fc800078408ff */
[----:B------:R-:W-:-:S05]  /*28e0*/  LEA.HI.X R11, R4, R15, R5, 0x1, P2 ;  /* 0x0000000f040b7211 */ /* 0x000fca00010f0c05 */
[----:B------:R-:W2:Y:S01]  /*28f0*/  @P1 LDG.E.LTC128B.U16 R9, desc[UR46][R10.64] ;  /* 0x0000002e0a091981 */ /* 0x000ea2000c1e1520 */
[----:B------:R-:W-:Y:S01]  /*2900*/  ISETP.GT.AND P5, PT, R0, 0x1, PT ;  /* 0x000000010000780c */ /* 0x000fe20003fa4270 */
[----:B------:R-:W-:Y:S01]  /*2910*/  IMAD.WIDE.U32 R4, R195, R188, R12 ;  /* 0x000000bcc3047225 */ /* 0x000fe200078e000c */
[----:B------:R-:W-:Y:S01]  /*2920*/  LOP3.LUT R192, R192, 0xfffffffb, RZ, 0xc0, !PT ;  /* 0xfffffffbc0c07812 */ /* 0x000fe200078ec0ff */
[----:B------:R-:W-:Y:S02]  /*2930*/  BSSY B1, `(.L_x_35) ;  /* 0x0000015000017945 */ /* 0x000fe40003800000 */
[----:B------:R-:W-:Y:S02]  /*2940*/  IMAD.IADD R5, R193, 0x1, R5 ;  /* 0x00000001c1057824 */ /* 0x000fe400078e0205 */
[----:B------:R-:W-:-:S04]  /*2950*/  IMAD.WIDE.U32 R190, R20, UR41, R4 ;  /* 0x0000002914be7c25 */ /* 0x000fc8000f8e0004 */
[----:B------:R-:W-:Y:S01]  /*2960*/  IMAD.IADD R5, R21, 0x1, R191 ;  /* 0x0000000115057824 */ /* 0x000fe200078e02bf */
[----:B------:R-:W-:Y:S02]  /*2970*/  LEA R4, P3, R190, R14, 0x1 ;  /* 0x0000000ebe047211 */ /* 0x000fe400078608ff */
[----:B------:R-:W-:Y:S02]  /*2980*/  @P5 LOP3.LUT R192, R192, 0x4, RZ, 0xfc, !PT ;  /* 0x00000004c0c05812 */ /* 0x000fe400078efcff */
[----:B------:R-:W-:Y:S01]  /*2990*/  LEA.HI.X R5, R190, R15, R5, 0x1, P3 ;  /* 0x0000000fbe057211 */ /* 0x000fe200018f0c05 */
[C---:B------:R-:W-:Y:S01]  /*29a0*/  IMAD.SHL.U32 R190, R188.reuse, 0x8, RZ ;  /* 0x00000008bcbe7824 */ /* 0x040fe200078e00ff */
[----:B------:R-:W-:Y:S01]  /*29b0*/  SHF.L.U64.HI R191, R188, 0x3, R189 ;  /* 0x00000003bcbf7819 */ /* 0x000fe200000102bd */
[----:B--2---:R-:W-:-:S05]  /*29c0*/  HADD2.F32 R6, -RZ, R9.H0_H0 ;  /* 0x20000009ff067230 */ /* 0x004fca0000004100 */
[----:B------:R-:W-:Y:S01]  /*29d0*/  FMUL R7, R6, R23 ;  /* 0x0000001706077220 */ /* 0x000fe20000400000 */
[----:B------:R-:W-:-:S03]  /*29e0*/  LEA R6, P2, R8, UR4, 0x1 ;  /* 0x0000000408067c11 */ /* 0x000fc6000f8408ff */
[----:B------:R-:W-:Y:S01]  /*29f0*/  FFMA R168, R168, R22, R7 ;  /* 0x00000016a8a87223 */ /* 0x000fe20000000007 */
[----:B------:R-:W-:Y:S02]  /*2a00*/  LEA.HI.X R7, R8, UR5, R197, 0x1, P2 ;  /* 0x0000000508077c11 */ /* 0x000fe400090f0cc5 */
[----:B------:R-:W-:Y:S02]  /*2a10*/  ISETP.GT.AND P2, PT, R3, RZ, P5 ;  /* 0x000000ff0300720c */ /* 0x000fe40002f44270 */
[----:B------:R-:W-:-:S04]  /*2a20*/  F2FP.F16.F32.PACK_AB R168, RZ, R168 ;  /* 0x000000a8ffa8723e */ /* 0x000fc800000000ff */
[----:B------:R-:W-:Y:S02]  /*2a30*/  PRMT R8, R168, 0x7610, R8 ;  /* 0x00007610a8087816 */ /* 0x000fe40000000008 */
[----:B------:R-:W-:-:S03]  /*2a40*/  PRMT R168, R9, 0x7610, R168 ;  /* 0x0000761009a87816 */ /* 0x000fc600000000a8 */
[----:B------:R0:W-:Y:S02]  /*2a50*/  @P1 STG.E.U16 desc[UR46][R6.64], R8 ;  /* 0x0000000806001986 */ /* 0x0001e4000c10152e */
[----:B------:R-:W-:Y:S05]  /*2a60*/  @!P2 BRA `(.L_x_36) ;  /* 0x000000000004a947 */ /* 0x000fea0003800000 */
[----:B------:R1:W5:Y:S02]  /*2a70*/  LDG.E.LTC128B.U16 R168, desc[UR46][R4.64+0x2] ;  /* 0x0000022e04a87981 */ /* 0x000364000c1e1520 */
.L_x_36:
[----:B------:R-:W-:Y:S05]  /*2a80*/  BSYNC B1 ;  /* 0x0000000000017941 */ /* 0x000fea0003800000 */
.L_x_35:
[----:B-----5:R-:W-:Y:S01]  /*2a90*/  HADD2.F32 R10, -RZ, R168.H0_H0 ;  /* 0x200000a8ff0a7230 */ /* 0x020fe20000004100 */
[----:B------:R-:W-:Y:S01]  /*2aa0*/  ISETP.GT.AND P1, PT, R3, 0x8, P0 ;  /* 0x000000080300780c */ /* 0x000fe20000724270 */
[----:B0-----:R-:W-:-:S04]  /*2ab0*/  IMAD.WIDE.U32 R8, R195, R188, R190 ;  /* 0x000000bcc3087225 */ /* 0x001fc800078e00be */
[----:B------:R-:W-:Y:S01]  /*2ac0*/  FMUL R10, R10, R23 ;  /* 0x000000170a0a7220 */ /* 0x000fe20000400000 */
[----:B------:R-:W-:Y:S01]  /*2ad0*/  IMAD.IADD R193, R193, 0x1, R9 ;  /* 0x00000001c1c17824 */ /* 0x000fe200078e0209 */
[----:B------:R-:W-:Y:S02]  /*2ae0*/  IADD3 R9, P3, R184, R8, RZ ;  /* 0x00000008b8097210 */ /* 0x000fe40007f7e0ff */
[----:B------:R-:W-:-:S03]  /*2af0*/  FFMA R169, R169, R22, R10 ;  /* 0x00000016a9a97223 */ /* 0x000fc6000000000a */
[----:B------:R-:W-:Y:S01]  /*2b00*/  IMAD.X R194, R193, 0x1, R187, P3 ;  /* 0x00000001c1c27824 */ /* 0x000fe200018e06bb */
[C---:B------:R-:W-:Y:S02]  /*2b10*/  LEA R10, P3, R9.reuse, R14, 0x1 ;  /* 0x0000000e090a7211 */ /* 0x040fe400078608ff */
[----:B------:R-:W-:Y:S02]  /*2b20*/  F2FP.F16.F32.PACK_AB R169, RZ, R169 ;  /* 0x000000a9ffa9723e */ /* 0x000fe400000000ff */
[----:B------:R-:W-:Y:S02]  /*2b30*/  LEA.HI.X R11, R9, R15, R194, 0x1, P3 ;  /* 0x0000000f090b7211 */ /* 0x000fe400018f0cc2 */
[----:B------:R-:W-:-:S05]  /*2b40*/  PRMT R197, R169, 0x7610, R197 ;  /* 0x00007610a9c57816 */ /* 0x000fca00000000c5 */
[----:B------:R0:W-:Y:S04]  /*2b50*/  @P2 STG.E.U16 desc[UR46][R6.64+0x2], R197 ;  /* 0x000002c506002986 */ /* 0x0001e8000c10152e */
[----:B------:R2:W3:Y:S01]  /*2b60*/  @P1 LDG.E.LTC128B.U16 R168, desc[UR46][R10.64] ;  /* 0x0000002e0aa81981 */ /* 0x0004e2000c1e1520 */
[----:B------:R-:W-:Y:S01]  /*2b70*/  IADD3 R196, P2, R12, R8, RZ ;  /* 0x000000080cc47210 */ /* 0x000fe20007f5e0ff */
[----:B------:R-:W-:Y:S01]  /*2b80*/  IMAD.U32 R169, RZ, RZ, UR6 ;  /* 0x00000006ffa97e24 */ /* 0x000fe2000f8e00ff */
[----:B------:R-:W-:Y:S01]  /*2b90*/  BSSY B1, `(.L_x_37) ;  /* 0x0000014000017945 */ /* 0x000fe20003800000 */
[----:B------:R-:W-:Y:S02]  /*2ba0*/  IMAD.U32 R194, RZ, RZ, UR7 ;  /* 0x00000007ffc27e24 */ /* 0x000fe4000f8e00ff */
[----:B------:R-:W-:-:S02]  /*2bb0*/  IMAD.SHL.U32 R169, R169, 0x10, RZ ;  /* 0x00000010a9a97824 */ /* 0x000fc400078e00ff */
[----:B0-----:R-:W-:Y:S01]  /*2bc0*/  IMAD.X R197, R13, 0x1, R193, P2 ;  /* 0x000000010dc57824 */ /* 0x001fe200010e06c1 */
[----:B------:R-:W-:Y:S01]  /*2bd0*/  ISETP.GT.AND P2, PT, R3, 0x8, P5 ;  /* 0x000000080300780c */ /* 0x000fe20002f44270 */
[----:B------:R-:W-:Y:S01]  /*2be0*/  IMAD.U32 R193, RZ, RZ, UR6 ;  /* 0x00000006ffc17e24 */ /* 0x000fe2000f8e00ff */
[----:B--2---:R-:W-:Y:S01]  /*2bf0*/  IADD3 R10, P3, R169, R6, RZ ;  /* 0x00000006a90a7210 */ /* 0x004fe20007f7e0ff */
[----:B------:R-:W-:-:S03]  /*2c00*/  IMAD.WIDE.U32 R196, R20, UR41, R196 ;  /* 0x0000002914c47c25 */ /* 0x000fc6000f8e00c4 */
[----:B------:R-:W-:-:S05]  /*2c10*/  SHF.L.U64.HI R193, R193, 0x4, R194 ;  /* 0x00000004c1c17819 */ /* 0x000fca00000102c2 */
[----:B------:R-:W-:Y:S02]  /*2c20*/  IMAD.X R11, R193, 0x1, R7, P3 ;  /* 0x00000001c10b7824 */ /* 0x000fe400018e0607 */
[----:B---3--:R-:W-:-:S05]  /*2c30*/  HADD2.F32 R8, -RZ, R168.H0_H0 ;  /* 0x200000a8ff087230 */ /* 0x008fca0000004100 */
[----:B------:R-:W-:Y:S01]  /*2c40*/  FMUL R9, R8, R23 ;  /* 0x0000001708097220 */ /* 0x000fe20000400000 */
[----:B------:R-:W-:-:S03]  /*2c50*/  LEA R8, P4, R196, R14, 0x1 ;  /* 0x0000000ec4087211 */ /* 0x000fc600078808ff */
[----:B------:R-:W-:Y:S01]  /*2c60*/  FFMA R9, R170, R22, R9 ;  /* 0x00000016aa097223 */ /* 0x000fe20000000009 */
[----:B------:R-:W-:-:S04]  /*2c70*/  IMAD.IADD R170, R21, 0x1, R197 ;  /* 0x0000000115aa7824 */ /* 0x000fc800078e02c5 */
[----:B------:R-:W-:Y:S02]  /*2c80*/  F2FP.F16.F32.PACK_AB R194, RZ, R9 ;  /* 0x00000009ffc2723e */ /* 0x000fe400000000ff */
[----:B------:R-:W-:-:S03]  /*2c90*/  LEA.HI.X R9, R196, R15, R170, 0x1, P4 ;  /* 0x0000000fc4097211 */ /* 0x000fc600020f0caa */
[----:B------:R0:W-:Y:S01]  /*2ca0*/  @P1 STG.E.U16 desc[UR46][R10.64], R194 ;  /* 0x000000c20a001986 */ /* 0x0001e2000c10152e */
[----:B------:R-:W-:Y:S05]  /*2cb0*/  @!P2 BRA `(.L_x_38) ;  /* 0x000000000004a947 */ /* 0x000fea0003800000 */
[----:B------:R2:W5:Y:S02]  /*2cc0*/  LDG.E.LTC128B.U16 R168, desc[UR46][R8.64+0x2] ;  /* 0x0000022e08a87981 */ /* 0x000564000c1e1520 */
.L_x_38:
[----:B------:R-:W-:Y:S05]  /*2cd0*/  BSYNC B1 ;  /* 0x0000000000017941 */ /* 0x000fea0003800000 */
.L_x_37:
[----:B-----5:R-:W-:Y:S01]  /*2ce0*/  HADD2.F32 R170, -RZ, R168.H0_H0 ;  /* 0x200000a8ffaa7230 */ /* 0x020fe20000004100 */
[----:B------:R-:W-:Y:S01]  /*2cf0*/  ISETP.GT.AND P3, PT, R0, 0x8, PT ;  /* 0x000000080000780c */ /* 0x000fe20003f64270 */
[----:B------:R-:W-:Y:S01]  /*2d00*/  BSSY B1, `(.L_x_39) ;  /* 0x000000a000017945 */ /* 0x000fe20003800000 */
[----:B------:R-:W-:Y:S02]  /*2d10*/  LOP3.LUT R192, R192, 0xfffffffd, RZ, 0xc0, !PT ;  /* 0xfffffffdc0c07812 */ /* 0x000fe400078ec0ff */
[----:B------:R-:W-:Y:S01]  /*2d20*/  FMUL R170, R170, R23 ;  /* 0x00000017aaaa7220 */ /* 0x000fe20000400000 */
[----:B------:R-:W-:-:S03]  /*2d30*/  ISETP.GT.AND P1, PT, R3, RZ, P3 ;  /* 0x000000ff0300720c */ /* 0x000fc60001f24270 */
[----:B------:R-:W-:-:S05]  /*2d40*/  FFMA R170, R171, R22, R170 ;  /* 0x00000016abaa7223 */ /* 0x000fca00000000aa */
[----:B------:R-:W-:Y:S02]  /*2d50*/  F2FP.F16.F32.PACK_AB R170, RZ, R170 ;  /* 0x000000aaffaa723e */ /* 0x000fe400000000ff */
[----:B------:R-:W-:-:S03]  /*2d60*/  @P3 LOP3.LUT R192, R192, 0x2, RZ, 0xfc, !PT ;  /* 0x00000002c0c03812 */ /* 0x000fc600078efcff */
[----:B------:R3:W-:Y:S01]  /*2d70*/  @P2 STG.E.U16 desc[UR46][R10.64+0x2], R170 ;  /* 0x000002aa0a002986 */ /* 0x0007e2000c10152e */
[----:B------:R-:W-:Y:S05]  /*2d80*/  @!P1 BRA `(.L_x_40) ;  /* 0x0000000000049947 */ /* 0x000fea0003800000 */
[----:B------:R4:W5:Y:S02]  /*2d90*/  LDG.E.LTC128B.U16 R168, desc[UR46][R4.64+0x10] ;  /* 0x0000102e04a87981 */ /* 0x000964000c1e1520 */
.L_x_40:
[----:B------:R-:W-:Y:S05]  /*2da0*/  BSYNC B1 ;  /* 0x0000000000017941 */ /* 0x000fea0003800000 */
.L_x_39:
[----:B---3-5:R-:W-:Y:S01]  /*2db0*/  HADD2.F32 R170, -RZ, R168.H0_H0 ;  /* 0x200000a8ffaa7230 */ /* 0x028fe20000004100 */
        /* <DEDUP_REMOVED lines=11> */
.L_x_42:
[----:B------:R-:W-:Y:S05]  /*2e70*/  BSYNC B1 ;  /* 0x0000000000017941 */ /* 0x000fea0003800000 */
.L_x_41:
[----:B-----5:R-:W-:Y:S01]  /*2e80*/  HADD2.F32 R170, -RZ, R168.H0_H0 ;  /* 0x200000a8ffaa7230 */ /* 0x020fe20000004100 */
[----:B------:R-:W-:Y:S01]  /*2e90*/  ISETP.GT.AND P1, PT, R3, 0x8, P3 ;  /* 0x000000080300780c */ /* 0x000fe20001f24270 */
[----:B------:R-:W-:Y:S03]  /*2ea0*/  BSSY B1, `(.L_x_43) ;  /* 0x0000007000017945 */ /* 0x000fe60003800000 */
[----:B------:R-:W-:-:S04]  /*2eb0*/  FMUL R170, R170, R23 ;  /* 0x00000017aaaa7220 */ /* 0x000fc80000400000 */
[----:B------:R-:W-:-:S05]  /*2ec0*/  FFMA R170, R173, R22, R170 ;  /* 0x00000016adaa7223 */ /* 0x000fca00000000aa */
[----:B------:R-:W-:-:S05]  /*2ed0*/  F2FP.F16.F32.PACK_AB R170, RZ, R170 ;  /* 0x000000aaffaa723e */ /* 0x000fca00000000ff */
[----:B------:R0:W-:Y:S01]  /*2ee0*/  @P2 STG.E.U16 desc[UR46][R6.64+0x12], R170 ;  /* 0x000012aa06002986 */ /* 0x0001e2000c10152e */
[----:B------:R-:W-:Y:S05]  /*2ef0*/  @!P1 BRA `(.L_x_44) ;  /* 0x0000000000049947 */ /* 0x000fea0003800000 */
[----:B------:R0:W5:Y:S02]  /*2f00*/  LDG.E.LTC128B.U16 R168, desc[UR46][R8.64+0x10] ;  /* 0x0000102e08a87981 */ /* 0x000164000c1e1520 */
.L_x_44:
[----:B------:R-:W-:Y:S05]  /*2f10*/  BSYNC B1 ;  /* 0x0000000000017941 */ /* 0x000fea0003800000 */
.L_x_43:
[----:B0----5:R-:W-:Y:S01]  /*2f20*/  HADD2.F32 R170, -RZ, R168.H0_H0 ;  /* 0x200000a8ffaa7230 */ /* 0x021fe20000004100 */
[----:B------:R-:W-:Y:S01]  /*2f30*/  ISETP.GT.AND P2, PT, R3, 0x8, P6 ;  /* 0x000000080300780c */ /* 0x000fe20003744270 */
[----:B------:R-:W-:Y:S03]  /*2f40*/  BSSY B1, `(.L_x_45) ;  /* 0x0000007000017945 */ /* 0x000fe60003800000 */
[----:B---3--:R-:W-:-:S04]  /*2f50*/  FMUL R171, R170, R23 ;  /* 0x00000017aaab7220 */ /* 0x008fc80000400000 */
[----:B------:R-:W-:-:S05]  /*2f60*/  FFMA R171, R174, R22, R171 ;  /* 0x00000016aeab7223 */ /* 0x000fca00000000ab */
[----:B------:R-:W-:-:S05]  /*2f70*/  F2FP.F16.F32.PACK_AB R171, RZ, R171 ;  /* 0x000000abffab723e */ /* 0x000fca00000000ff */
[----:B------:R0:W-:Y:S01]  /*2f80*/  @P1 STG.E.U16 desc[UR46][R10.64+0x10], R171 ;  /* 0x000010ab0a001986 */ /* 0x0001e2000c10152e */
[----:B------:R-:W-:Y:S05]  /*2f90*/  @!P2 BRA `(.L_x_46) ;  /* 0x000000000004a947 */ /* 0x000fea0003800000 */
[----:B------:R3:W5:Y:S02]  /*2fa0*/  LDG.E.LTC128B.U16 R168, desc[UR46][R8.64+0x12] ;  /* 0x0000122e08a87981 */ /* 0x000764000c1e1520 */
.L_x_46:
[----:B------:R-:W-:Y:S05]  /*2fb0*/  BSYNC B1 ;  /* 0x0000000000017941 */ /* 0x000fea0003800000 */
.L_x_45:
[----:B-----5:R-:W-:Y:S01]  /*2fc0*/  HADD2.F32 R170, -RZ, R168.H0_H0 ;  /* 0x200000a8ffaa7230 */ /* 0x020fe20000004100 */
[----:B------:R-:W-:Y:S01]  /*2fd0*/  ISETP.GT.AND P4, PT, R0, 0x10, PT ;  /* 0x000000100000780c */ /* 0x000fe20003f84270 */
[----:B------:R-:W-:Y:S03]  /*2fe0*/  BSSY B1, `(.L_x_47) ;  /* 0x0000008000017945 */ /* 0x000fe60003800000 */
[----:B------:R-:W-:Y:S01]  /*2ff0*/  FMUL R170, R170, R23 ;  /* 0x00000017aaaa7220 */ /* 0x000fe20000400000 */
[----:B------:R-:W-:-:S03]  /*3000*/  ISETP.GT.AND P1, PT, R3, RZ, P4 ;  /* 0x000000ff0300720c */ /* 0x000fc60002724270 */
[----:B------:R-:W-:-:S05]  /*3010*/  FFMA R170, R175, R22, R170 ;  /* 0x00000016afaa7223 */ /* 0x000fca00000000aa */
[----:B------:R-:W-:-:S05]  /*3020*/  F2FP.F16.F32.PACK_AB R170, RZ, R170 ;  /* 0x000000aaffaa723e */ /* 0x000fca00000000ff */
[----:B------:R0:W-:Y:S01]  /*3030*/  @P2 STG.E.U16 desc[UR46][R10.64+0x12], R170 ;  /* 0x000012aa0a002986 */ /* 0x0001e2000c10152e */
[----:B------:R-:W-:Y:S05]  /*3040*/  @!P1 BRA `(.L_x_48) ;  /* 0x0000000000049947 */ /* 0x000fea0003800000 */
[----:B------:R0:W5:Y:S02]  /*3050*/  LDG.E.LTC128B.U16 R168, desc[UR46][R4.64+0x20] ;  /* 0x0000202e04a87981 */ /* 0x000164000c1e1520 */
.L_x_48:
[----:B------:R-:W-:Y:S05]  /*3060*/  BSYNC B1 ;  /* 0x0000000000017941 */ /* 0x000fea0003800000 */
.L_x_47:
[----:B0----5:R-:W-:Y:S01]  /*3070*/  HADD2.F32 R170, -RZ, R168.H0_H0 ;  /* 0x200000a8ffaa7230 */ /* 0x021fe20000004100 */
[----:B------:R-:W-:Y:S01]  /*3080*/  ISETP.GT.AND P3, PT, R0, 0x11, PT ;  /* 0x000000110000780c */ /* 0x000fe20003f64270 */
[----:B------:R-:W-:Y:S03]  /*3090*/  BSSY B1, `(.L_x_49) ;  /* 0x0000008000017945 */ /* 0x000fe60003800000 */
[----:B------:R-:W-:-:S04]  /*30a0*/  FMUL R171, R170, R23 ;  /* 0x00000017aaab7220 */ /* 0x000fc80000400000 */
[----:B------:R-:W-:-:S05]  /*30b0*/  FFMA R171, R176, R22, R171 ;  /* 0x00000016b0ab7223 */ /* 0x000fca00000000ab */
[----:B------:R-:W-:-:S05]  /*30c0*/  F2FP.F16.F32.PACK_AB R171, RZ, R171 ;  /* 0x000000abffab723e */ /* 0x000fca00000000ff */
[----:B------:R0:W-:Y:S01]  /*30d0*/  @P1 STG.E.U16 desc[UR46][R6.64+0x20], R171 ;  /* 0x000020ab06001986 */ /* 0x0001e2000c10152e */
[----:B------:R-:W-:-:S13]  /*30e0*/  ISETP.GT.AND P1, PT, R3, RZ, P3 ;  /* 0x000000ff0300720c */ /* 0x000fda0001f24270 */
[----:B0-----:R-:W-:Y:S05]  /*30f0*/  @!P1 BRA `(.L_x_50) ;  /* 0x0000000000049947 */ /* 0x001fea0003800000 */
[----:B------:R0:W5:Y:S02]  /*3100*/  LDG.E.LTC128B.U16 R168, desc[UR46][R4.64+0x22] ;  /* 0x0000222e04a87981 */ /* 0x000164000c1e1520 */
.L_x_50:
[----:B------:R-:W-:Y:S05]  /*3110*/  BSYNC B1 ;  /* 0x0000000000017941 */ /* 0x000fea0003800000 */
.L_x_49:
[----:B-----5:R-:W-:Y:S01]  /*3120*/  HADD2.F32 R170, -RZ, R168.H0_H0 ;  /* 0x200000a8ffaa7230 */ /* 0x020fe20000004100 */
[----:B------:R-:W-:Y:S04]  /*3130*/  BSSY B1, `(.L_x_51) ;  /* 0x0000008000017945 */ /* 0x000fe80003800000 */
[----:B------:R-:W-:-:S04]  /*3140*/  FMUL R170, R170, R23 ;  /* 0x00000017aaaa7220 */ /* 0x000fc80000400000 */
[----:B------:R-:W-:-:S05]  /*3150*/  FFMA R170, R177, R22, R170 ;  /* 0x00000016b1aa7223 */ /* 0x000fca00000000aa */
[----:B------:R-:W-:-:S05]  /*3160*/  F2FP.F16.F32.PACK_AB R170, RZ, R170 ;  /* 0x000000aaffaa723e */ /* 0x000fca00000000ff */
[----:B------:R0:W-:Y:S01]  /*3170*/  @P1 STG.E.U16 desc[UR46][R6.64+0x22], R170 ;  /* 0x000022aa06001986 */ /* 0x0001e2000c10152e */
[----:B------:R-:W-:-:S13]  /*3180*/  ISETP.GT.AND P1, PT, R3, 0x8, P4 ;  /* 0x000000080300780c */ /* 0x000fda0002724270 */
[----:B0-----:R-:W-:Y:S05]  /*3190*/  @!P1 BRA `(.L_x_52) ;  /* 0x0000000000049947 */ /* 0x001fea0003800000 */
[----:B------:R0:W5:Y:S02]  /*31a0*/  LDG.E.LTC128B.U16 R168, desc[UR46][R8.64+0x20] ;  /* 0x0000202e08a87981 */ /* 0x000164000c1e1520 */
.L_x_52:
[----:B------:R-:W-:Y:S05]  /*31b0*/  BSYNC B1 ;  /* 0x0000000000017941 */ /* 0x000fea0003800000 */
.L_x_51:
[----:B-----5:R-:W-:Y:S01]  /*31c0*/  HADD2.F32 R170, -RZ, R168.H0_H0 ;  /* 0x200000a8ffaa7230 */ /* 0x020fe20000004100 */
[----:B------:R-:W-:Y:S04]  /*31d0*/  BSSY B1, `(.L_x_53) ;  /* 0x000000b000017945 */ /* 0x000fe80003800000 */
[----:B------:R-:W-:-:S04]  /*31e0*/  FMUL R171, R170, R23 ;  /* 0x00000017aaab7220 */ /* 0x000fc80000400000 */
[----:B------:R-:W-:-:S05]  /*31f0*/  FFMA R171, R178, R22, R171 ;  /* 0x00000016b2ab7223 */ /* 0x000fca00000000ab */
[----:B------:R-:W-:-:S04]  /*3200*/  F2FP.F16.F32.PACK_AB R171, RZ, R171 ;  /* 0x000000abffab723e */ /* 0x000fc800000000ff */
[----:B------:R-:W-:-:S05]  /*3210*/  PRMT R170, R171, 0x7610, R170 ;  /* 0x00007610abaa7816 */ /* 0x000fca00000000aa */
[----:B------:R0:W-:Y:S01]  /*3220*/  @P1 STG.E.U16 desc[UR46][R10.64+0x20], R170 ;  /* 0x000020aa0a001986 */ /* 0x0001e2000c10152e */
[----:B------:R-:W-:-:S05]  /*3230*/  IADD3 R195, P1, R195, 0x80, RZ ;  /* 0x00000080c3c37810 */ /* 0x000fca0007f3e0ff */
[----:B------:R-:W-:Y:S01]  /*3240*/  IMAD.X R171, RZ, RZ, UR9, P1 ;  /* 0x00000009ffab7e24 */ /* 0x000fe200088e06ff */
[----:B------:R-:W-:-:S13]  /*3250*/  ISETP.GT.AND P1, PT, R3, 0x8, P3 ;  /* 0x000000080300780c */ /* 0x000fda0001f24270 */
[----:B0-----:R-:W-:Y:S05]  /*3260*/  @!P1 BRA `(.L_x_54) ;  /* 0x0000000000049947 */ /* 0x001fea0003800000 */
[----:B------:R0:W5:Y:S02]  /*3270*/  LDG.E.LTC128B.U16 R168, desc[UR46][R8.64+0x22] ;  /* 0x0000222e08a87981 */ /* 0x000164000c1e1520 */
.L_x_54:
[----:B------:R-:W-:Y:S05]  /*3280*/  BSYNC B1 ;  /* 0x0000000000017941 */ /* 0x000fea0003800000 */
.L_x_53:
[----:B-----5:R-:W-:Y:S01]  /*3290*/  HADD2.F32 R170, -RZ, R168.H0_H0 ;  /* 0x200000a8ffaa7230 */ /* 0x020fe20000004100 */
[----:B------:R-:W-:Y:S01]  /*32a0*/  ISETP.GT.AND P2, PT, R0, 0x18, PT ;  /* 0x000000180000780c */ /* 0x000fe20003f44270 */
[-C--:B------:R-:W-:Y:S01]  /*32b0*/  IMAD R174, R171, R188.reuse, RZ ;  /* 0x000000bcabae7224 */ /* 0x080fe200078e02ff */
[----:B------:R-:W-:Y:S01]  /*32c0*/  BSSY B1, `(.L_x_55) ;  /* 0x0000020000017945 */ /* 0x000fe20003800000 */
[----:B------:R-:W-:-:S04]  /*32d0*/  IMAD.WIDE.U32 R172, R195, R188, R12 ;  /* 0x000000bcc3ac7225 */ /* 0x000fc800078e000c */
[----:B------:R-:W-:Y:S01]  /*32e0*/  FMUL R170, R170, R23 ;  /* 0x00000017aaaa7220 */ /* 0x000fe20000400000 */
[----:B------:R-:W-:-:S03]  /*32f0*/  IMAD R177, R195, R189, R174 ;  /* 0x000000bdc3b17224 */ /* 0x000fc600078e02ae */
[----:B------:R-:W-:Y:S01]  /*3300*/  FFMA R170, R179, R22, R170 ;  /* 0x00000016b3aa7223 */ /* 0x000fe200000000aa */
[----:B------:R-:W-:-:S04]  /*3310*/  IMAD.IADD R173, R177, 0x1, R173 ;  /* 0x00000001b1ad7824 */ /* 0x000fc800078e02ad */
[----:B------:R-:W-:Y:S01]  /*3320*/  F2FP.F16.F32.PACK_AB R174, RZ, R170 ;  /* 0x000000aaffae723e */ /* 0x000fe200000000ff */
[----:B------:R-:W-:-:S03]  /*3330*/  IMAD.WIDE.U32 R170, R195, R188, R186 ;  /* 0x000000bcc3aa7225 */ /* 0x000fc600078e00ba */
[----:B------:R-:W-:Y:S01]  /*3340*/  PRMT R176, R174, 0x7610, R176 ;  /* 0x00007610aeb07816 */ /* 0x000fe200000000b0 */
[----:B------:R-:W-:-:S04]  /*3350*/  IMAD.WIDE.U32 R174, R20, UR41, R172 ;  /* 0x0000002914ae7c25 */ /* 0x000fc8000f8e00ac */
[----:B------:R-:W-:Y:S01]  /*3360*/  IMAD.IADD R171, R171, 0x1, R177 ;  /* 0x00000001abab7824 */ /* 0x000fe200078e02b1 */
[----:B------:R0:W-:Y:S01]  /*3370*/  @P1 STG.E.U16 desc[UR46][R10.64+0x22], R176 ;  /* 0x000022b00a001986 */ /* 0x0001e2000c10152e */
[----:B------:R-:W-:Y:S01]  /*3380*/  LEA R172, P1, R170, R14, 0x1 ;  /* 0x0000000eaaac7211 */ /* 0x000fe200078208ff */
[----:B------:R-:W-:-:S03]  /*3390*/  IMAD.WIDE.U32 R188, R195, R188, R190 ;  /* 0x000000bcc3bc7225 */ /* 0x000fc600078e00be */
[----:B------:R-:W-:Y:S01]  /*33a0*/  LEA.HI.X R173, R170, R15, R171, 0x1, P1 ;  /* 0x0000000faaad7211 */ /* 0x000fe200008f0cab */
[----:B------:R-:W-:Y:S01]  /*33b0*/  IMAD.IADD R171, R21, 0x1, R175 ;  /* 0x0000000115ab7824 */ /* 0x000fe200078e02af */
[----:B------:R-:W-:Y:S01]  /*33c0*/  LEA R170, P1, R174, R14, 0x1 ;  /* 0x0000000eaeaa7211 */ /* 0x000fe200078208ff */
[----:B------:R-:W-:-:S03]  /*33d0*/  IMAD.IADD R177, R177, 0x1, R189 ;  /* 0x00000001b1b17824 */ /* 0x000fc600078e02bd */
[----:B------:R-:W-:Y:S02]  /*33e0*/  LEA.HI.X R171, R174, R15, R171, 0x1, P1 ;  /* 0x0000000faeab7211 */ /* 0x000fe400008f0cab */
[----:B------:R-:W-:-:S05]  /*33f0*/  IADD3 R184, P1, R184, R188, RZ ;  /* 0x000000bcb8b87210 */ /* 0x000fca0007f3e0ff */
[----:B------:R-:W-:Y:S01]  /*3400*/  IMAD.X R186, R177, 0x1, R187, P1 ;  /* 0x00000001b1ba7824 */ /* 0x000fe200008e06bb */
[----:B------:R-:W-:-:S05]  /*3410*/  IADD3 R12, P1, R12, R188, RZ ;  /* 0x000000bc0c0c7210 */ /* 0x000fca0007f3e0ff */
[----:B------:R-:W-:Y:S01]  /*3420*/  IMAD.X R13, R13, 0x1, R177, P1 ;  /* 0x000000010d0d7824 */ /* 0x000fe200008e06b1 */
[----:B------:R-:W-:Y:S01]  /*3430*/  LEA R174, P1, R184, R14, 0x1 ;  /* 0x0000000eb8ae7211 */ /* 0x000fe200078208ff */
[----:B------:R-:W-:-:S03]  /*3440*/  IMAD.WIDE.U32 R12, R20, UR41, R12 ;  /* 0x00000029140c7c25 */ /* 0x000fc6000f8e000c */
[----:B------:R-:W-:Y:S01]  /*3450*/  LEA.HI.X R175, R184, R15, R186, 0x1, P1 ;  /* 0x0000000fb8af7211 */ /* 0x000fe200008f0cba */
[----:B------:R-:W-:Y:S01]  /*3460*/  IMAD.IADD R21, R21, 0x1, R13 ;  /* 0x0000000115157824 */ /* 0x000fe200078e020d */
[----:B------:R-:W-:-:S04]  /*3470*/  LEA R14, P1, R12, R14, 0x1 ;  /* 0x0000000e0c0e7211 */ /* 0x000fc800078208ff */
[----:B------:R-:W-:Y:S02]  /*3480*/  LEA.HI.X R15, R12, R15, R21, 0x1, P1 ;  /* 0x0000000f0c0f7211 */ /* 0x000fe400008f0c15 */
[----:B------:R-:W-:-:S13]  /*3490*/  ISETP.GT.AND P1, PT, R3, RZ, P2 ;  /* 0x000000ff0300720c */ /* 0x000fda0001724270 */
[----:B0-----:R-:W-:Y:S05]  /*34a0*/  @!P1 BRA `(.L_x_56) ;  /* 0x0000000000049947 */ /* 0x001fea0003800000 */
[----:B------:R0:W5:Y:S02]  /*34b0*/  LDG.E.LTC128B.U16 R168, desc[UR46][R4.64+0x30] ;  /* 0x0000302e04a87981 */ /* 0x000164000c1e1520 */
.L_x_56:
[----:B------:R-:W-:Y:S05]  /*34c0*/  BSYNC B1 ;  /* 0x0000000000017941 */ /* 0x000fea0003800000 */
.L_x_55:
[----:B-----5:R-:W-:Y:S01]  /*34d0*/  HADD2.F32 R12, -RZ, R168.H0_H0 ;  /* 0x200000a8ff0c7230 */ /* 0x020fe20000004100 */
[----:B------:R-:W-:Y:S04]  /*34e0*/  BSSY B1, `(.L_x_57) ;  /* 0x0000009000017945 */ /* 0x000fe80003800000 */
[----:B------:R-:W-:-:S04]  /*34f0*/  FMUL R13, R12, R23 ;  /* 0x000000170c0d7220 */ /* 0x000fc80000400000 */
[----:B------:R-:W-:-:S05]  /*3500*/  FFMA R13, R180, R22, R13 ;  /* 0x00000016b40d7223 */ /* 0x000fca000000000d */
[----:B------:R-:W-:-:S05]  /*3510*/  F2FP.F16.F32.PACK_AB R13, RZ, R13 ;  /* 0x0000000dff0d723e */ /* 0x000fca00000000ff */
[----:B------:R0:W-:Y:S01]  /*3520*/  @P1 STG.E.U16 desc[UR46][R6.64+0x30], R13 ;  /* 0x0000300d06001986 */ /* 0x0001e2000c10152e */
[----:B------:R-:W-:-:S04]  /*3530*/  ISETP.GT.AND P1, PT, R0, 0x19, PT ;  /* 0x000000190000780c */ /* 0x000fc80003f24270 */
[----:B------:R-:W-:-:S13]  /*3540*/  ISETP.GT.AND P5, PT, R3, RZ, P1 ;  /* 0x000000ff0300720c */ /* 0x000fda0000fa4270 */
[----:B0-----:R-:W-:Y:S05]  /*3550*/  @!P5 BRA `(.L_x_58) ;  /* 0x000000000004d947 */ /* 0x001fea0003800000 */
[----:B------:R0:W5:Y:S02]  /*3560*/  LDG.E.LTC128B.U16 R168, desc[UR46][R4.64+0x32] ;  /* 0x0000322e04a87981 */ /* 0x000164000c1e1520 */
.L_x_58:
[----:B------:R-:W-:Y:S05]  /*3570*/  BSYNC B1 ;  /* 0x0000000000017941 */ /* 0x000fea0003800000 */
.L_x_57:
        /* <DEDUP_REMOVED lines=9> */
.L_x_60:
[----:B------:R-:W-:Y:S05]  /*3610*/  BSYNC B1 ;  /* 0x0000000000017941 */ /* 0x000fea0003800000 */
.L_x_59:
        /* <DEDUP_REMOVED lines=9> */
.L_x_62:
[----:B------:R-:W-:Y:S05]  /*36b0*/  BSYNC B1 ;  /* 0x0000000000017941 */ /* 0x000fea0003800000 */
.L_x_61:
[----:B-----5:R-:W-:Y:S02]  /*36c0*/  HADD2.F32 R12, -RZ, R168.H0_H0 ;  /* 0x200000a8ff0c7230 */ /* 0x020fe40000004100 */
[----:B------:R-:W-:Y:S02]  /*36d0*/  IMAD.U32 R177, RZ, RZ, UR6 ;  /* 0x00000006ffb17e24 */ /* 0x000fe4000f8e00ff */
[----:B------:R-:W-:Y:S02]  /*36e0*/  IMAD.U32 R21, RZ, RZ, UR6 ;  /* 0x00000006ff157e24 */ /* 0x000fe4000f8e00ff */
[----:B------:R-:W-:Y:S01]  /*36f0*/  FMUL R12, R12, R23 ;  /* 0x000000170c0c7220 */ /* 0x000fe20000400000 */
[----:B------:R-:W-:-:S03]  /*3700*/  IMAD.SHL.U32 R177, R177, 0x100, RZ ;  /* 0x00000100b1b17824 */ /* 0x000fc600078e00ff */
[----:B------:R-:W-:-:S05]  /*3710*/  FFMA R12, R183, R22, R12 ;  /* 0x00000016b70c7223 */ /* 0x000fca000000000c */
[----:B------:R-:W-:-:S04]  /*3720*/  F2FP.F16.F32.PACK_AB R12, RZ, R12 ;  /* 0x0000000cff0c723e */ /* 0x000fc800000000ff */
[----:B------:R-:W-:Y:S01]  /*3730*/  PRMT R13, R12, 0x7610, R13 ;  /* 0x000076100c0d7816 */ /* 0x000fe2000000000d */
[----:B------:R-:W-:-:S04]  /*3740*/  IMAD.U32 R12, RZ, RZ, UR7 ;  /* 0x00000007ff0c7e24 */ /* 0x000fc8000f8e00ff */
[----:B------:R1:W-:Y:S01]  /*3750*/  @P5 STG.E.U16 desc[UR46][R10.64+0x32], R13 ;  /* 0x0000320d0a005986 */ /* 0x0003e2000c10152e */
[----:B------:R-:W-:Y:S02]  /*3760*/  SHF.L.U64.HI R21, R21, 0x8, R12 ;  /* 0x0000000815157819 */ /* 0x000fe4000001020c */
[----:B------:R-:W-:-:S05]  /*3770*/  IADD3 R12, P5, R177, R6, RZ ;  /* 0x00000006b10c7210 */ /* 0x000fca0007fbe0ff */
[----:B-1----:R-:W-:Y:S01]  /*3780*/  IMAD.X R13, R21, 0x1, R7, P5 ;  /* 0x00000001150d7824 */ /* 0x002fe200028e0607 */
[----:B------:R-:W-:-:S13]  /*3790*/  ISETP.GT.AND P5, PT, R3, 0x80, P0 ;  /* 0x000000800300780c */ /* 0x000fda00007a4270 */
[----:B------:R-:W2:Y:S01]  /*37a0*/  @P5 LDG.E.LTC128B.U16 R168, desc[UR46][R172.64] ;  /* 0x0000002eaca85981 */ /* 0x000ea2000c1e1520 */
[----:B------:R-:W-:Y:S01]  /*37b0*/  BSSY B1, `(.L_x_63) ;  /* 0x000000a000017945 */ /* 0x000fe20003800000 */
[----:B--2---:R-:W-:-:S05]  /*37c0*/  HADD2.F32 R20, -RZ, R168.H0_H0 ;  /* 0x200000a8ff147230 */ /* 0x004fca0000004100 */
[----:B------:R-:W-:-:S04]  /*37d0*/  FMUL R179, R20, R23 ;  /* 0x0000001714b37220 */ /* 0x000fc80000400000 */
[----:B------:R-:W-:-:S05]  /*37e0*/  FFMA R179, R152, R22, R179 ;  /* 0x0000001698b37223 */ /* 0x000fca00000000b3 */
[----:B------:R-:W-:-:S05]  /*37f0*/  F2FP.F16.F32.PACK_AB R179, RZ, R179 ;  /* 0x000000b3ffb3723e */ /* 0x000fca00000000ff */
[----:B------:R1:W-:Y:S01]  /*3800*/  @P5 STG.E.U16 desc[UR46][R12.64], R179 ;  /* 0x000000b30c005986 */ /* 0x0003e2000c10152e */
[----:B------:R-:W-:-:S04]  /*3810*/  LOP3.LUT P5, RZ, R192, 0x4, RZ, 0xc0, !PT ;  /* 0x00000004c0ff7812 */ /* 0x000fc800078ac0ff */
[----:B------:R-:W-:-:S13]  /*3820*/  ISETP.GT.AND P5, PT, R3, 0x80, P5 ;  /* 0x000000800300780c */ /* 0x000fda0002fa4270 */
[----:B-1----:R-:W-:Y:S05]  /*3830*/  @!P5 BRA `(.L_x_64) ;  /* 0x000000000004d947 */ /* 0x002fea0003800000 */
[----:B------:R1:W5:Y:S02]  /*3840*/  LDG.E.LTC128B.U16 R168, desc[UR46][R170.64+0x2] ;  /* 0x0000022eaaa87981 */ /* 0x000364000c1e1520 */
.L_x_64:
[----:B------:R-:W-:Y:S05]  /*3850*/  BSYNC B1 ;  /* 0x0000000000017941 */ /* 0x000fea0003800000 */
.L_x_63:
[----:B-----5:R-:W-:Y:S01]  /*3860*/  HADD2.F32 R20, -RZ, R168.H0_H0 ;  /* 0x200000a8ff147230 */ /* 0x020fe20000004100 */
[----:B------:R-:W-:Y:S01]  /*3870*/  ISETP.GT.AND P0, PT, R3, 0x88, P0 ;  /* 0x000000880300780c */ /* 0x000fe20000704270 */
[----:B------:R-:W-:Y:S03]  /*3880*/  BSSY B1, `(.L_x_65) ;  /* 0x0000009000017945 */ /* 0x000fe60003800000 */
[----:B------:R-:W-:-:S04]  /*3890*/  FMUL R20, R20, R23 ;  /* 0x0000001714147220 */ /* 0x000fc80000400000 */
[----:B------:R-:W-:-:S05]  /*38a0*/  FFMA R20, R153, R22, R20 ;  /* 0x0000001699147223 */ /* 0x000fca0000000014 */
[----:B------:R-:W-:-:S05]  /*38b0*/  F2FP.F16.F32.PACK_AB R20, RZ, R20 ;  /* 0x00000014ff14723e */ /* 0x000fca00000000ff */
[----:B------:R2:W-:Y:S01]  /*38c0*/  @P5 STG.E.U16 desc[UR46][R12.64+0x2], R20 ;  /* 0x000002140c005986 */ /* 0x0005e2000c10152e */
[----:B------:R-:W-:-:S05]  /*38d0*/  IADD3 R152, P5, R12, R169, RZ ;  /* 0x000000a90c987210 */ /* 0x000fca0007fbe0ff */
[----:B------:R-:W-:Y:S01]  /*38e0*/  IMAD.X R153, R13, 0x1, R193, P5 ;  /* 0x000000010d997824 */ /* 0x000fe200028e06c1 */
[----:B------:R-:W-:Y:S07]  /*38f0*/  @!P0 BRA `(.L_x_66) ;  /* 0x0000000000048947 */ /* 0x000fee0003800000 */
[----:B------:R0:W5:Y:S02]  /*3900*/  LDG.E.LTC128B.U16 R168, desc[UR46][R174.64] ;  /* 0x0000002eaea87981 */ /* 0x000164000c1e1520 */
.L_x_66:
[----:B------:R-:W-:Y:S05]  /*3910*/  BSYNC B1 ;  /* 0x0000000000017941 */ /* 0x000fea0003800000 */
.L_x_65:
[----:B--2--5:R-:W-:Y:S01]  /*3920*/  HADD2.F32 R20, -RZ, R168.H0_H0 ;  /* 0x200000a8ff147230 */ /* 0x024fe20000004100 */
[----:B------:R-:W-:Y:S01]  /*3930*/  LOP3.LUT P5, RZ, R192, 0x4, RZ, 0xc0, !PT ;  /* 0x00000004c0ff7812 */ /* 0x000fe200078ac0ff */
[----:B------:R-:W-:Y:S03]  /*3940*/  BSSY B1, `(.L_x_67) ;  /* 0x0000008000017945 */ /* 0x000fe60003800000 */
[----:B------:R-:W-:-:S04]  /*3950*/  FMUL R173, R20, R23 ;  /* 0x0000001714ad7220 */ /* 0x000fc80000400000 */
[----:B------:R-:W-:-:S05]  /*3960*/  FFMA R173, R154, R22, R173 ;  /* 0x000000169aad7223 */ /* 0x000fca00000000ad */
[----:B------:R-:W-:-:S05]  /*3970*/  F2FP.F16.F32.PACK_AB R173, RZ, R173 ;  /* 0x000000adffad723e */ /* 0x000fca00000000ff */
[----:B------:R2:W-:Y:S01]  /*3980*/  @P0 STG.E.U16 desc[UR46][R152.64], R173 ;  /* 0x000000ad98000986 */ /* 0x0005e2000c10152e */
[----:B------:R-:W-:-:S13]  /*3990*/  ISETP.GT.AND P0, PT, R3, 0x88, P5 ;  /* 0x000000880300780c */ /* 0x000fda0002f04270 */
[----:B--2---:R-:W-:Y:S05]  /*39a0*/  @!P0 BRA `(.L_x_68) ;  /* 0x0000000000048947 */ /* 0x004fea0003800000 */
[----:B------:R2:W5:Y:S02]  /*39b0*/  LDG.E.LTC128B.U16 R168, desc[UR46][R14.64+0x2] ;  /* 0x0000022e0ea87981 */ /* 0x000564000c1e1520 */
.L_x_68:
[----:B------:R-:W-:Y:S05]  /*39c0*/  BSYNC B1 ;  /* 0x0000000000017941 */ /* 0x000fea0003800000 */
.L_x_67:
[----:B-----5:R-:W-:Y:S01]  /*39d0*/  HADD2.F32 R20, -RZ, R168.H0_H0 ;  /* 0x200000a8ff147230 */ /* 0x020fe20000004100 */
[----:B------:R-:W-:Y:S01]  /*39e0*/  LOP3.LUT P5, RZ, R192, 0x2, RZ, 0xc0, !PT ;  /* 0x00000002c0ff7812 */ /* 0x000fe200078ac0ff */
[----:B------:R-:W-:Y:S03]  /*39f0*/  BSSY B1, `(.L_x_69) ;  /* 0x0000008000017945 */ /* 0x000fe60003800000 */
[----:B------:R-:W-:-:S04]  /*3a00*/  FMUL R20, R20, R23 ;  /* 0x0000001714147220 */ /* 0x000fc80000400000 */
[----:B------:R-:W-:-:S05]  /*3a10*/  FFMA R20, R155, R22, R20 ;  /* 0x000000169b147223 */ /* 0x000fca0000000014 */
[----:B------:R-:W-:-:S05]  /*3a20*/  F2FP.F16.F32.PACK_AB R20, RZ, R20 ;  /* 0x00000014ff14723e */ /* 0x000fca00000000ff */
[----:B------:R0:W-:Y:S01]  /*3a30*/  @P0 STG.E.U16 desc[UR46][R152.64+0x2], R20 ;  /* 0x0000021498000986 */ /* 0x0001e2000c10152e */
[----:B------:R-:W-:-:S13]  /*3a40*/  ISETP.GT.AND P0, PT, R3, 0x80, P5 ;  /* 0x000000800300780c */ /* 0x000fda0002f04270 */
[----:B0-----:R-:W-:Y:S05]  /*3a50*/  @!P0 BRA `(.L_x_70) ;  /* 0x0000000000048947 */ /* 0x001fea0003800000 */
[----:B------:R0:W5:Y:S02]  /*3a60*/  LDG.E.LTC128B.U16 R168, desc[UR46][R170.64+0x10] ;  /* 0x0000102eaaa87981 */ /* 0x000164000c1e1520 */
.L_x_70:
[----:B------:R-:W-:Y:S05]  /*3a70*/  BSYNC B1 ;  /* 0x0000000000017941 */ /* 0x000fea0003800000 */
.L_x_69:
        /* <DEDUP_REMOVED lines=9> */
.L_x_72:
[----:B------:R-:W-:Y:S05]  /*3b10*/  BSYNC B1 ;  /* 0x0000000000017941 */ /* 0x000fea0003800000 */
.L_x_71:
        /* <DEDUP_REMOVED lines=9> */
.L_x_74:
[----:B------:R-:W-:Y:S05]  /*3bb0*/  BSYNC B1 ;  /* 0x0000000000017941 */ /* 0x000fea0003800000 */
.L_x_73:
[----:B0----5:R-:W-:Y:S01]  /*3bc0*/  HADD2.F32 R20, -RZ, R168.H0_H0 ;  /* 0x200000a8ff147230 */ /* 0x021fe20000004100 */
        /* <DEDUP_REMOVED lines=8> */
.L_x_76:
[----:B------:R-:W-:Y:S05]  /*3c50*/  BSYNC B1 ;  /* 0x0000000000017941 */ /* 0x000fea0003800000 */
.L_x_75:
        /* <DEDUP_REMOVED lines=9> */
.L_x_78:
[----:B------:R-:W-:Y:S05]  /*3cf0*/  BSYNC B1 ;  /* 0x0000000000017941 */ /* 0x000fea0003800000 */
.L_x_77:
        /* <DEDUP_REMOVED lines=9> */
.L_x_80:
[----:B------:R-:W-:Y:S05]  /*3d90*/  BSYNC B1 ;  /* 0x0000000000017941 */ /* 0x000fea0003800000 */
.L_x_79:
        /* <DEDUP_REMOVED lines=9> */
.L_x_82:
[----:B------:R-:W-:Y:S05]  /*3e30*/  BSYNC B1 ;  /* 0x0000000000017941 */ /* 0x000fea0003800000 */
.L_x_81:
        /* <DEDUP_REMOVED lines=9> */
.L_x_84:
[----:B------:R-:W-:Y:S05]  /*3ed0*/  BSYNC B1 ;  /* 0x0000000000017941 */ /* 0x000fea0003800000 */
.L_x_83:
        /* <DEDUP_REMOVED lines=9> */
.L_x_86:
[----:B------:R-:W-:Y:S05]  /*3f70*/  BSYNC B1 ;  /* 0x0000000000017941 */ /* 0x000fea0003800000 */
.L_x_85:
        /* <DEDUP_REMOVED lines=9> */
.L_x_88:
[----:B------:R-:W-:Y:S05]  /*4010*/  BSYNC B1 ;  /* 0x0000000000017941 */ /* 0x000fea0003800000 */
.L_x_87:
        /* <DEDUP_REMOVED lines=9> */
.L_x_90:
[----:B------:R-:W-:Y:S05]  /*40b0*/  BSYNC B1 ;  /* 0x0000000000017941 */ /* 0x000fea0003800000 */
.L_x_89:
        /* <DEDUP_REMOVED lines=9> */
.L_x_92:
[----:B------:R-:W-:Y:S05]  /*4150*/  BSYNC B1 ;  /* 0x0000000000017941 */ /* 0x000fea0003800000 */
.L_x_91:
        /* <DEDUP_REMOVED lines=12> */
.L_x_94:
[----:B------:R-:W-:Y:S05]  /*4220*/  BSYNC B1 ;  /* 0x0000000000017941 */ /* 0x000fea0003800000 */
.L_x_93:
[----:B0----5:R-:W-:Y:S01]  /*4230*/  HADD2.F32 R20, -RZ, R168.H0_H0 ;  /* 0x200000a8ff147230 */ /* 0x021fe20000004100 */
        /* <DEDUP_REMOVED lines=11> */
.L_x_96:
[----:B------:R-:W-:Y:S05]  /*42f0*/  BSYNC B1 ;  /* 0x0000000000017941 */ /* 0x000fea0003800000 */
.L_x_95:
        /* <DEDUP_REMOVED lines=9> */
.L_x_98:
[----:B------:R-:W-:Y:S05]  /*4390*/  BSYNC B1 ;  /* 0x0000000000017941 */ /* 0x000fea0003800000 */
.L_x_97:
        /* <DEDUP_REMOVED lines=9> */
.L_x_100:
[----:B------:R-:W-:Y:S05]  /*4430*/  BSYNC B1 ;  /* 0x0000000000017941 */ /* 0x000fea0003800000 */
.L_x_99:
        /* <DEDUP_REMOVED lines=12> */
.L_x_102:
[----:B------:R-:W-:Y:S05]  /*4500*/  BSYNC B1 ;  /* 0x0000000000017941 */ /* 0x000fea0003800000 */
.L_x_101:
[----:B0----5:R-:W-:Y:S01]  /*4510*/  HADD2.F32 R20, -RZ, R168.H0_H0 ;  /* 0x200000a8ff147230 */ /* 0x021fe20000004100 */
        /* <DEDUP_REMOVED lines=9> */
.L_x_104:
[----:B------:R-:W-:Y:S05]  /*45b0*/  BSYNC B1 ;  /* 0x0000000000017941 */ /* 0x000fea0003800000 */
.L_x_103:
        /* <DEDUP_REMOVED lines=9> */
.L_x_106:
[----:B------:R-:W-:Y:S05]  /*4650*/  BSYNC B1 ;  /* 0x0000000000017941 */ /* 0x000fea0003800000 */
.L_x_105:
        /* <DEDUP_REMOVED lines=9> */
.L_x_108:
[----:B------:R-:W-:Y:S05]  /*46f0*/  BSYNC B1 ;  /* 0x0000000000017941 */ /* 0x000fea0003800000 */
.L_x_107:
[----:B-----5:R-:W-:Y:S01]  /*4700*/  HADD2.F32 R20, -RZ, R168.H0_H0 ;  /* 0x200000a8ff147230 */ /* 0x020fe20000004100 */
[----:B------:R-:W-:Y:S01]  /*4710*/  ISETP.GT.AND P3, PT, R0, 0x30, PT ;  /* 0x000000300000780c */ /* 0x000fe20003f64270 */
[----:B------:R-:W-:Y:S03]  /*4720*/  BSSY B1, `(.L_x_109) ;  /* 0x000000a000017945 */ /* 0x000fe60003800000 */
[----:B------:R-:W-:Y:S01]  /*4730*/  FMUL R136, R20, R23 ;  /* 0x0000001714887220 */ /* 0x000fe20000400000 */
[----:B------:R-:W-:-:S03]  /*4740*/  IADD3 R20, P0, P2, R169, R6, R177 ;  /* 0x00000006a9147210 */ /* 0x000fc60007a1e0b1 */
[----:B------:R-:W-:Y:S01]  /*4750*/  FFMA R136, R143, R22, R136 ;  /* 0x000000168f887223 */ /* 0x000fe20000000088 */
[----:B------:R-:W-:Y:S02]  /*4760*/  IADD3.X R21, R193, R7, R21, P0, P2 ;  /* 0x00000007c1157210 */ /* 0x000fe400007e4415 */
[----:B------:R-:W-:Y:S02]  /*4770*/  ISETP.GT.AND P0, PT, R3, RZ, P3 ;  /* 0x000000ff0300720c */ /* 0x000fe40001f04270 */
[----:B------:R-:W-:-:S05]  /*4780*/  F2FP.F16.F32.PACK_AB R136, RZ, R136 ;  /* 0x00000088ff88723e */ /* 0x000fca00000000ff */
[----:B------:R0:W-:Y:S06]  /*4790*/  @P1 STG.E.U16 desc[UR46][R10.64+0x52], R136 ;  /* 0x000052880a001986 */ /* 0x0001ec000c10152e */
[----:B------:R-:W-:Y:S05]  /*47a0*/  @!P0 BRA `(.L_x_110) ;  /* 0x0000000000048947 */ /* 0x000fea0003800000 */
[----:B------:R0:W5:Y:S02]  /*47b0*/  LDG.E.LTC128B.U16 R168, desc[UR46][R4.64+0x60] ;  /* 0x0000602e04a87981 */ /* 0x000164000c1e1520 */
.L_x_110:
[----:B------:R-:W-:Y:S05]  /*47c0*/  BSYNC B1 ;  /* 0x0000000000017941 */ /* 0x000fea0003800000 */
.L_x_109:
        /* <DEDUP_REMOVED lines=10> */
.L_x_112:
[----:B------:R-:W-:Y:S05]  /*4870*/  BSYNC B1 ;  /* 0x0000000000017941 */ /* 0x000fea0003800000 */
.L_x_111:
        /* <DEDUP_REMOVED lines=9> */
.L_x_114:
[----:B------:R-:W-:Y:S05]  /*4910*/  BSYNC B1 ;  /* 0x0000000000017941 */ /* 0x000fea0003800000 */
.L_x_113:
        /* <DEDUP_REMOVED lines=9> */
.L_x_116:
[----:B------:R-:W-:Y:S05]  /*49b0*/  BSYNC B1 ;  /* 0x0000000000017941 */ /* 0x000fea0003800000 */
.L_x_115:
[----:B-----5:R-:W-:Y:S01]  /*49c0*/  HADD2.F32 R136, -RZ, R168.H0_H0 ;  /* 0x200000a8ff887230 */ /* 0x020fe20000004100 */
[----:B------:R-:W-:Y:S01]  /*49d0*/  ISETP.GT.AND P1, PT, R0, 0x38, PT ;  /* 0x000000380000780c */ /* 0x000fe20003f24270 */
[----:B------:R-:W-:Y:S03]  /*49e0*/  BSSY B1, `(.L_x_117) ;  /* 0x000000b000017945 */ /* 0x000fe60003800000 */
[----:B------:R-:W-:-:S04]  /*49f0*/  FMUL R136, R136, R23 ;  /* 0x0000001788887220 */ /* 0x000fc80000400000 */
[----:B------:R-:W-:-:S05]  /*4a00*/  FFMA R136, R147, R22, R136 ;  /* 0x0000001693887223 */ /* 0x000fca0000000088 */
[----:B------:R-:W-:-:S04]  /*4a10*/  F2FP.F16.F32.PACK_AB R136, RZ, R136 ;  /* 0x00000088ff88723e */ /* 0x000fc800000000ff */
[----:B------:R-:W-:-:S05]  /*4a20*/  PRMT R137, R136, 0x7610, R137 ;  /* 0x0000761088897816 */ /* 0x000fca0000000089 */
[----:B------:R1:W-:Y:S01]  /*4a30*/  @P0 STG.E.U16 desc[UR46][R10.64+0x62], R137 ;  /* 0x000062890a000986 */ /* 0x0003e2000c10152e */
[----:B------:R-:W-:-:S05]  /*4a40*/  IADD3 R136, P0, R169, R12, RZ ;  /* 0x0000000ca9887210 */ /* 0x000fca0007f1e0ff */
[----:B-1----:R-:W-:Y:S01]  /*4a50*/  IMAD.X R137, R193, 0x1, R13, P0 ;  /* 0x00000001c1897824 */ /* 0x002fe200000e060d */
[----:B------:R-:W-:-:S13]  /*4a60*/  ISETP.GT.AND P0, PT, R3, RZ, P1 ;  /* 0x000000ff0300720c */ /* 0x000fda0000f04270 */
[----:B------:R-:W-:Y:S05]  /*4a70*/  @!P0 BRA `(.L_x_118) ;  /* 0x0000000000048947 */ /* 0x000fea0003800000 */
[----:B------:R1:W5:Y:S02]  /*4a80*/  LDG.E.LTC128B.U16 R168, desc[UR46][R4.64+0x70] ;  /* 0x0000702e04a87981 */ /* 0x000364000c1e1520 */
.L_x_118:
[----:B------:R-:W-:Y:S05]  /*4a90*/  BSYNC B1 ;  /* 0x0000000000017941 */ /* 0x000fea0003800000 */
.L_x_117:
        /* <DEDUP_REMOVED lines=10> */
.L_x_120:
[----:B------:R-:W-:Y:S05]  /*4b40*/  BSYNC B1 ;  /* 0x0000000000017941 */ /* 0x000fea0003800000 */
.L_x_119:
        /* <DEDUP_REMOVED lines=9> */
.L_x_122:
[----:B------:R-:W-:Y:S05]  /*4be0*/  BSYNC B1 ;  /* 0x0000000000017941 */ /* 0x000fea0003800000 */
.L_x_121:
        /* <DEDUP_REMOVED lines=9> */
.L_x_124:
[----:B------:R-:W-:Y:S05]  /*4c80*/  BSYNC B1 ;  /* 0x0000000000017941 */ /* 0x000fea0003800000 */
.L_x_123:
[----:B-----5:R-:W-:Y:S01]  /*4c90*/  HADD2.F32 R138, -RZ, R168.H0_H0 ;  /* 0x200000a8ff8a7230 */ /* 0x020fe20000004100 */
[----:B------:R-:W-:Y:S04]  /*4ca0*/  BSSY B1, `(.L_x_125) ;  /* 0x0000009000017945 */ /* 0x000fe80003800000 */
[----:B------:R-:W-:-:S04]  /*4cb0*/  FMUL R138, R138, R23 ;  /* 0x000000178a8a7220 */ /* 0x000fc80000400000 */
[----:B------:R-:W-:-:S05]  /*4cc0*/  FFMA R138, R151, R22, R138 ;  /* 0x00000016978a7223 */ /* 0x000fca000000008a */
[----:B------:R-:W-:-:S05]  /*4cd0*/  F2FP.F16.F32.PACK_AB R138, RZ, R138 ;  /* 0x0000008aff8a723e */ /* 0x000fca00000000ff */
[----:B------:R0:W-:Y:S01]  /*4ce0*/  @P5 STG.E.U16 desc[UR46][R10.64+0x72], R138 ;  /* 0x0000728a0a005986 */ /* 0x0001e2000c10152e */
[----:B------:R-:W-:-:S04]  /*4cf0*/  LOP3.LUT P5, RZ, R192, 0x1, RZ, 0xc0, !PT ;  /* 0x00000001c0ff7812 */ /* 0x000fc800078ac0ff */
[----:B------:R-:W-:-:S13]  /*4d00*/  ISETP.GT.AND P5, PT, R3, 0x80, P5 ;  /* 0x000000800300780c */ /* 0x000fda0002fa4270 */
[----:B0-----:R-:W-:Y:S05]  /*4d10*/  @!P5 BRA `(.L_x_126) ;  /* 0x000000000004d947 */ /* 0x001fea0003800000 */
[----:B------:R0:W5:Y:S02]  /*4d20*/  LDG.E.LTC128B.U16 R168, desc[UR46][R170.64+0x40] ;  /* 0x0000402eaaa87981 */ /* 0x000164000c1e1520 */
.L_x_126:
[----:B------:R-:W-:Y:S05]  /*4d30*/  BSYNC B1 ;  /* 0x0000000000017941 */ /* 0x000fea0003800000 */
.L_x_125:
        /* <DEDUP_REMOVED lines=10> */
.L_x_128:
[----:B------:R-:W-:Y:S05]  /*4de0*/  BSYNC B1 ;  /* 0x0000000000017941 */ /* 0x000fea0003800000 */
.L_x_127:
        /* <DEDUP_REMOVED lines=10> */
.L_x_130:
[----:B------:R-:W-:Y:S05]  /*4e90*/  BSYNC B1 ;  /* 0x0000000000017941 */ /* 0x000fea0003800000 */
.L_x_129:
        /* <DEDUP_REMOVED lines=10> */
.L_x_132:
[----:B------:R-:W-:Y:S05]  /*4f40*/  BSYNC B1 ;  /* 0x0000000000017941 */ /* 0x000fea0003800000 */
.L_x_131:
        /* <DEDUP_REMOVED lines=9> */
.L_x_134:
[----:B------:R-:W-:Y:S05]  /*4fe0*/  BSYNC B1 ;  /* 0x0000000000017941 */ /* 0x000fea0003800000 */
.L_x_133:
        /* <DEDUP_REMOVED lines=9> */
.L_x_136:
[----:B------:R-:W-:Y:S05]  /*5080*/  BSYNC B1 ;  /* 0x0000000000017941 */ /* 0x000fea0003800000 */
.L_x_135:
        /* <DEDUP_REMOVED lines=9> */
.L_x_138:
[----:B------:R-:W-:Y:S05]  /*5120*/  BSYNC B1 ;  /* 0x0000000000017941 */ /* 0x000fea0003800000 */
.L_x_137:
[----:B0----5:R-:W-:Y:S01]  /*5130*/  HADD2.F32 R20, -RZ, R168.H0_H0 ;  /* 0x200000a8ff147230 */ /* 0x021fe20000004100 */
[----:B------:R-:W-:Y:S01]  /*5140*/  ISETP.GT.AND P4, PT, R3, 0x88, P4 ;  /* 0x000000880300780c */ /* 0x000fe20002784270 */
[----:B------:R-:W-:Y:S03]  /*5150*/  BSSY B1, `(.L_x_139) ;  /* 0x000000a000017945 */ /* 0x000fe60003800000 */
[----:B------:R-:W-:Y:S01]  /*5160*/  FMUL R21, R20, R23 ;  /* 0x0000001714157220 */ /* 0x000fe20000400000 */
[----:B------:R-:W-:-:S03]  /*5170*/  IMAD.MOV.U32 R20, RZ, RZ, R136 ;  /* 0x000000ffff147224 */ /* 0x000fc600078e0088 */
[----:B------:R-:W-:-:S05]  /*5180*/  FFMA R21, R126, R22, R21 ;  /* 0x000000167e157223 */ /* 0x000fca0000000015 */
[----:B------:R-:W-:-:S04]  /*5190*/  F2FP.F16.F32.PACK_AB R21, RZ, R21 ;  /* 0x00000015ff15723e */ /* 0x000fc800000000ff */
[----:B------:R-:W-:Y:S01]  /*51a0*/  PRMT R120, R21, 0x7610, R120 ;  /* 0x0000761015787816 */ /* 0x000fe20000000078 */
[----:B------:R-:W-:-:S05]  /*51b0*/  IMAD.MOV.U32 R21, RZ, RZ, R137 ;  /* 0x000000ffff157224 */ /* 0x000fca00078e0089 */
[----:B------:R0:W-:Y:S01]  /*51c0*/  @P6 STG.E.U16 desc[UR46][R20.64+0x50], R120 ;  /* 0x0000507814006986 */ /* 0x0001e2000c10152e */
[----:B------:R-:W-:Y:S05]  /*51d0*/  @!P4 BRA `(.L_x_140) ;  /* 0x000000000004c947 */ /* 0x000fea0003800000 */
[----:B------:R0:W5:Y:S02]  /*51e0*/  LDG.E.LTC128B.U16 R168, desc[UR46][R14.64+0x52] ;  /* 0x0000522e0ea87981 */ /* 0x000164000c1e1520 */
.L_x_140:
[----:B------:R-:W-:Y:S05]  /*51f0*/  BSYNC B1 ;  /* 0x0000000000017941 */ /* 0x000fea0003800000 */
.L_x_139:
        /* <DEDUP_REMOVED lines=9> */
.L_x_142:
[----:B------:R-:W-:Y:S05]  /*5290*/  BSYNC B1 ;  /* 0x0000000000017941 */ /* 0x000fea0003800000 */
.L_x_141:
        /* <DEDUP_REMOVED lines=9> */
.L_x_144:
[----:B------:R-:W-:Y:S05]  /*5330*/  BSYNC B1 ;  /* 0x0000000000017941 */ /* 0x000fea0003800000 */
.L_x_143:
        /* <DEDUP_REMOVED lines=9> */
.L_x_146:
[----:B------:R-:W-:Y:S05]  /*53d0*/  BSYNC B1 ;  /* 0x0000000000017941 */ /* 0x000fea0003800000 */
.L_x_145:
        /* <DEDUP_REMOVED lines=9> */
.L_x_148:
[----:B------:R-:W-:Y:S05]  /*5470*/  BSYNC B1 ;  /* 0x0000000000017941 */ /* 0x000fea0003800000 */
.L_x_147:
        /* <DEDUP_REMOVED lines=9> */
.L_x_150:
[----:B------:R-:W-:Y:S05]  /*5510*/  BSYNC B1 ;  /* 0x0000000000017941 */ /* 0x000fea0003800000 */
.L_x_149:
        /* <DEDUP_REMOVED lines=9> */
.L_x_152:
[----:B------:R-:W-:Y:S05]  /*55b0*/  BSYNC B1 ;  /* 0x0000000000017941 */ /* 0x000fea0003800000 */
.L_x_151:
        /* <DEDUP_REMOVED lines=9> */
.L_x_154:
[----:B------:R-:W-:Y:S05]  /*5650*/  BSYNC B1 ;  /* 0x0000000000017941 */ /* 0x000fea0003800000 */
.L_x_153:
        /* <DEDUP_REMOVED lines=9> */
.L_x_156:
[----:B------:R-:W-:Y:S05]  /*56f0*/  BSYNC B1 ;  /* 0x0000000000017941 */ /* 0x000fea0003800000 */
.L_x_155:
[----:B-----5:R-:W-:Y:S01]  /*5700*/  HADD2.F32 R120, -RZ, R168.H0_H0 ;  /* 0x200000a8ff787230 */ /* 0x020fe20000004100 */
[----:B------:R-:W-:Y:S01]  /*5710*/  ISETP.GT.AND P3, PT, R0, 0x40, PT ;  /* 0x000000400000780c */ /* 0x000fe20003f64270 */
[----:B------:R-:W-:Y:S03]  /*5720*/  BSSY B1, `(.L_x_157) ;  /* 0x0000009000017945 */ /* 0x000fe60003800000 */
[----:B------:R-:W-:Y:S01]  /*5730*/  FMUL R120, R120, R23 ;  /* 0x0000001778787220 */ /* 0x000fe20000400000 */
[----:B------:R-:W-:Y:S02]  /*5740*/  ISETP.GT.AND P1, PT, R3, RZ, P3 ;  /* 0x000000ff0300720c */ /* 0x000fe40001f24270 */
[----:B------:R-:W-:Y:S01]  /*5750*/  P2R R122, PR, RZ, 0x8 ;  /* 0x00000008ff7a7803 */ /* 0x000fe20000000000 */
[----:B------:R-:W-:-:S05]  /*5760*/  FFMA R120, R135, R22, R120 ;  /* 0x0000001687787223 */ /* 0x000fca0000000078 */
[----:B------:R-:W-:-:S05]  /*5770*/  F2FP.F16.F32.PACK_AB R120, RZ, R120 ;  /* 0x00000078ff78723e */ /* 0x000fca00000000ff */
[----:B------:R0:W-:Y:S01]  /*5780*/  @P0 STG.E.U16 desc[UR46][R20.64+0x72], R120 ;  /* 0x0000727814000986 */ /* 0x0001e2000c10152e */
[----:B------:R-:W-:Y:S05]  /*5790*/  @!P1 BRA `(.L_x_158) ;  /* 0x0000000000049947 */ /* 0x000fea0003800000 */
[----:B------:R0:W5:Y:S02]  /*57a0*/  LDG.E.LTC128B.U16 R168, desc[UR46][R4.64+0x80] ;  /* 0x0000802e04a87981 */ /* 0x000164000c1e1520 */
.L_x_158:
[----:B------:R-:W-:Y:S05]  /*57b0*/  BSYNC B1 ;  /* 0x0000000000017941 */ /* 0x000fea0003800000 */
.L_x_157:
[----:B0----5:R-:W-:Y:S01]  /*57c0*/  HADD2.F32 R120, -RZ, R168.H0_H0 ;  /* 0x200000a8ff787230 */ /* 0x021fe20000004100 */
        /* <DEDUP_REMOVED lines=10> */
.L_x_160:
[----:B------:R-:W-:Y:S05]  /*5870*/  BSYNC B1 ;  /* 0x0000000000017941 */ /* 0x000fea0003800000 */
.L_x_159:
        /* <DEDUP_REMOVED lines=9> */
.L_x_162:
[----:B------:R-:W-:Y:S05]  /*5910*/  BSYNC B1 ;  /* 0x0000000000017941 */ /* 0x000fea0003800000 */
.L_x_161:
        /* <DEDUP_REMOVED lines=9> */
.L_x_164:
[----:B------:R-:W-:Y:S05]  /*59b0*/  BSYNC B1 ;  /* 0x0000000000017941 */ /* 0x000fea0003800000 */
.L_x_163:
[----:B-----5:R-:W-:Y:S01]  /*59c0*/  HADD2.F32 R104, -RZ, R168.H0_H0 ;  /* 0x200000a8ff687230 */ /* 0x020fe20000004100 */
[----:B------:R-:W-:Y:S01]  /*59d0*/  ISETP.GT.AND P6, PT, R0, 0x48, PT ;  /* 0x000000480000780c */ /* 0x000fe20003fc4270 */
[----:B------:R-:W-:Y:S03]  /*59e0*/  BSSY B1, `(.L_x_165) ;  /* 0x0000009000017945 */ /* 0x000fe60003800000 */
[----:B------:R-:W-:Y:S01]  /*59f0*/  FMUL R104, R104, R23 ;  /* 0x0000001768687220 */ /* 0x000fe20000400000 */
[----:B------:R-:W-:Y:S02]  /*5a00*/  ISETP.GT.AND P1, PT, R3, RZ, P6 ;  /* 0x000000ff0300720c */ /* 0x000fe40003724270 */
[----:B0-----:R-:W-:Y:S01]  /*5a10*/  P2R R105, PR, RZ, 0x40 ;  /* 0x00000040ff697803 */ /* 0x001fe20000000000 */
[----:B------:R-:W-:-:S05]  /*5a20*/  FFMA R104, R107, R22, R104 ;  /* 0x000000166b687223 */ /* 0x000fca0000000068 */
[----:B------:R-:W-:-:S05]  /*5a30*/  F2FP.F16.F32.PACK_AB R104, RZ, R104 ;  /* 0x00000068ff68723e */ /* 0x000fca00000000ff */
[----:B------:R0:W-:Y:S01]  /*5a40*/  @P0 STG.E.U16 desc[UR46][R10.64+0x82], R104 ;  /* 0x000082680a000986 */ /* 0x0001e2000c10152e */
[----:B------:R-:W-:Y:S05]  /*5a50*/  @!P1 BRA `(.L_x_166) ;  /* 0x0000000000049947 */ /* 0x000fea0003800000 */
[----:B------:R0:W5:Y:S02]  /*5a60*/  LDG.E.LTC128B.U16 R168, desc[UR46][R4.64+0x90] ;  /* 0x0000902e04a87981 */ /* 0x000164000c1e1520 */
.L_x_166:
[----:B------:R-:W-:Y:S05]  /*5a70*/  BSYNC B1 ;  /* 0x0000000000017941 */ /* 0x000fea0003800000 */
.L_x_165:
        /* <DEDUP_REMOVED lines=10> */
.L_x_168:
[----:B------:R-:W-:Y:S05]  /*5b20*/  BSYNC B1 ;  /* 0x0000000000017941 */ /* 0x000fea0003800000 */
.L_x_167:
        /* <DEDUP_REMOVED lines=9> */
.L_x_170:
[----:B------:R-:W-:Y:S05]  /*5bc0*/  BSYNC B1 ;  /* 0x0000000000017941 */ /* 0x000fea0003800000 */
.L_x_169:
        /* <DEDUP_REMOVED lines=9> */
.L_x_172:
[----:B------:R-:W-:Y:S05]  /*5c60*/  BSYNC B1 ;  /* 0x0000000000017941 */ /* 0x000fea0003800000 */
.L_x_171:
        /* <DEDUP_REMOVED lines=10> */
.L_x_174:
[----:B------:R-:W-:Y:S05]  /*5d10*/  BSYNC B1 ;  /* 0x0000000000017941 */ /* 0x000fea0003800000 */
.L_x_173:
        /* <DEDUP_REMOVED lines=10> */
.L_x_176:
[----:B------:R-:W-:Y:S05]  /*5dc0*/  BSYNC B1 ;  /* 0x0000000000017941 */ /* 0x000fea0003800000 */
.L_x_175:
        /* <DEDUP_REMOVED lines=9> */
.L_x_178:
[----:B------:R-:W-:Y:S05]  /*5e60*/  BSYNC B1 ;  /* 0x0000000000017941 */ /* 0x000fea0003800000 */
.L_x_177:
        /* <DEDUP_REMOVED lines=9> */
.L_x_180:
[----:B------:R-:W-:Y:S05]  /*5f00*/  BSYNC B1 ;  /* 0x0000000000017941 */ /* 0x000fea0003800000 */
.L_x_179:
[----:B-----5:R-:W-:Y:S01]  /*5f10*/  HADD2.F32 R104, -RZ, R168.H0_H0 ;  /* 0x200000a8ff687230 */ /* 0x020fe20000004100 */
        /* <DEDUP_REMOVED lines=9> */
.L_x_182:
[----:B------:R-:W-:Y:S05]  /*5fb0*/  BSYNC B1 ;  /* 0x0000000000017941 */ /* 0x000fea0003800000 */
.L_x_181:
        /* <DEDUP_REMOVED lines=10> */
.L_x_184:
[----:B------:R-:W-:Y:S05]  /*6060*/  BSYNC B1 ;  /* 0x0000000000017941 */ /* 0x000fea0003800000 */
.L_x_183:
        /* <DEDUP_REMOVED lines=9> */
.L_x_186:
[----:B------:R-:W-:Y:S05]  /*6100*/  BSYNC B1 ;  /* 0x0000000000017941 */ /* 0x000fea0003800000 */
.L_x_185:
        /* <DEDUP_REMOVED lines=9> */
.L_x_188:
[----:B------:R-:W-:Y:S05]  /*61a0*/  BSYNC B1 ;  /* 0x0000000000017941 */ /* 0x000fea0003800000 */
.L_x_187:
[----:B-----5:R-:W-:Y:S01]  /*61b0*/  HADD2.F32 R104, -RZ, R168.H0_H0 ;  /* 0x200000a8ff687230 */ /* 0x020fe20000004100 */
[----:B------:R-:W-:Y:S04]  /*61c0*/  BSSY B1, `(.L_x_189) ;  /* 0x0000009000017945 */ /* 0x000fe80003800000 */
[----:B------:R-:W-:-:S04]  /*61d0*/  FMUL R104, R104, R23 ;  /* 0x0000001768687220 */ /* 0x000fc80000400000 */
[----:B------:R-:W-:-:S05]  /*61e0*/  FFMA R104, R119, R22, R104 ;  /* 0x0000001677687223 */ /* 0x000fca0000000068 */
[----:B------:R-:W-:-:S05]  /*61f0*/  F2FP.F16.F32.PACK_AB R104, RZ, R104 ;  /* 0x00000068ff68723e */ /* 0x000fca00000000ff */
[----:B------:R0:W-:Y:S01]  /*6200*/  @P5 STG.E.U16 desc[UR46][R10.64+0xb2], R104 ;  /* 0x0000b2680a005986 */ /* 0x0001e2000c10152e */
[----:B------:R-:W-:-:S04]  /*6210*/  ISETP.NE.AND P5, PT, R122, RZ, PT ;  /* 0x000000ff7a00720c */ /* 0x000fc80003fa5270 */
[----:B------:R-:W-:-:S13]  /*6220*/  ISETP.GT.AND P5, PT, R3, 0x80, P5 ;  /* 0x000000800300780c */ /* 0x000fda0002fa4270 */
[----:B0-----:R-:W-:Y:S05]  /*6230*/  @!P5 BRA `(.L_x_190) ;  /* 0x000000000004d947 */ /* 0x001fea0003800000 */
[----:B------:R0:W5:Y:S02]  /*6240*/  LDG.E.LTC128B.U16 R168, desc[UR46][R170.64+0x80] ;  /* 0x0000802eaaa87981 */ /* 0x000164000c1e1520 */
.L_x_190:
[----:B------:R-:W-:Y:S05]  /*6250*/  BSYNC B1 ;  /* 0x0000000000017941 */ /* 0x000fea0003800000 */
.L_x_189:
        /* <DEDUP_REMOVED lines=10> */
.L_x_192:
[----:B------:R-:W-:Y:S05]  /*6300*/  BSYNC B1 ;  /* 0x0000000000017941 */ /* 0x000fea0003800000 */
.L_x_191:
        /* <DEDUP_REMOVED lines=10> */
.L_x_194:
[----:B------:R-:W-:Y:S05]  /*63b0*/  BSYNC B1 ;  /* 0x0000000000017941 */ /* 0x000fea0003800000 */
.L_x_193:
        /* <DEDUP_REMOVED lines=10> */
.L_x_196:
[----:B------:R-:W-:Y:S05]  /*6460*/  BSYNC B1 ;  /* 0x0000000000017941 */ /* 0x000fea0003800000 */
.L_x_195:
        /* <DEDUP_REMOVED lines=9> */
.L_x_198:
[----:B------:R-:W-:Y:S05]  /*6500*/  BSYNC B1 ;  /* 0x0000000000017941 */ /* 0x000fea0003800000 */
.L_x_197:
        /* <DEDUP_REMOVED lines=9> */
.L_x_200:
[----:B------:R-:W-:Y:S05]  /*65a0*/  BSYNC B1 ;  /* 0x0000000000017941 */ /* 0x000fea0003800000 */
.L_x_199:
        /* <DEDUP_REMOVED lines=9> */
.L_x_202:
[----:B------:R-:W-:Y:S05]  /*6640*/  BSYNC B1 ;  /* 0x0000000000017941 */ /* 0x000fea0003800000 */
.L_x_201:
        /* <DEDUP_REMOVED lines=9> */
.L_x_204:
[----:B------:R-:W-:Y:S05]  /*66e0*/  BSYNC B1 ;  /* 0x0000000000017941 */ /* 0x000fea0003800000 */
.L_x_203:
        /* <DEDUP_REMOVED lines=9> */
.L_x_206:
[----:B------:R-:W-:Y:S05]  /*6780*/  BSYNC B1 ;  /* 0x0000000000017941 */ /* 0x000fea0003800000 */
.L_x_205:
        /* <DEDUP_REMOVED lines=9> */
.L_x_208:
[----:B------:R-:W-:Y:S05]  /*6820*/  BSYNC B1 ;  /* 0x0000000000017941 */ /* 0x000fea0003800000 */
.L_x_207:
        /* <DEDUP_REMOVED lines=9> */
.L_x_210:
[----:B------:R-:W-:Y:S05]  /*68c0*/  BSYNC B1 ;  /* 0x0000000000017941 */ /* 0x000fea0003800000 */
.L_x_209:
        /* <DEDUP_REMOVED lines=9> */
.L_x_212:
[----:B------:R-:W-:Y:S05]  /*6960*/  BSYNC B1 ;  /* 0x0000000000017941 */ /* 0x000fea0003800000 */
.L_x_211:
        /* <DEDUP_REMOVED lines=9> */
.L_x_214:
[----:B------:R-:W-:Y:S05]  /*6a00*/  BSYNC B1 ;  /* 0x0000000000017941 */ /* 0x000fea0003800000 */
.L_x_213:
        /* <DEDUP_REMOVED lines=9> */
.L_x_216:
[----:B------:R-:W-:Y:S05]  /*6aa0*/  BSYNC B1 ;  /* 0x0000000000017941 */ /* 0x000fea0003800000 */
.L_x_215:
        /* <DEDUP_REMOVED lines=9> */
.L_x_218:
[----:B------:R-:W-:Y:S05]  /*6b40*/  BSYNC B1 ;  /* 0x0000000000017941 */ /* 0x000fea0003800000 */
.L_x_217:
        /* <DEDUP_REMOVED lines=9> */
.L_x_220:
[----:B------:R-:W-:Y:S05]  /*6be0*/  BSYNC B1 ;  /* 0x0000000000017941 */ /* 0x000fea0003800000 */
.L_x_219:
        /* <DEDUP_REMOVED lines=11> */
.L_x_222:
[----:B------:R-:W-:Y:S05]  /*6ca0*/  BSYNC B1 ;  /* 0x0000000000017941 */ /* 0x000fea0003800000 */
.L_x_221:
        /* <DEDUP_REMOVED lines=11> */
.L_x_224:
[----:B------:R-:W-:Y:S05]  /*6d60*/  BSYNC B1 ;  /* 0x0000000000017941 */ /* 0x000fea0003800000 */
.L_x_223:
        /* <DEDUP_REMOVED lines=9> */
.L_x_226:
[----:B------:R-:W-:Y:S05]  /*6e00*/  BSYNC B1 ;  /* 0x0000000000017941 */ /* 0x000fea0003800000 */
.L_x_225:
        /* <DEDUP_REMOVED lines=9> */
.L_x_228:
[----:B------:R-:W-:Y:S05]  /*6ea0*/  BSYNC B1 ;  /* 0x0000000000017941 */ /* 0x000fea0003800000 */
.L_x_227:
        /* <DEDUP_REMOVED lines=11> */
.L_x_230:
[----:B------:R-:W-:Y:S05]  /*6f60*/  BSYNC B1 ;  /* 0x0000000000017941 */ /* 0x000fea0003800000 */
.L_x_229:
        /* <DEDUP_REMOVED lines=10> */
.L_x_232:
[----:B------:R-:W-:Y:S05]  /*7010*/  BSYNC B1 ;  /* 0x0000000000017941 */ /* 0x000fea0003800000 */
.L_x_231:
        /* <DEDUP_REMOVED lines=9> */
.L_x_234:
[----:B------:R-:W-:Y:S05]  /*70b0*/  BSYNC B1 ;  /* 0x0000000000017941 */ /* 0x000fea0003800000 */
.L_x_233:
        /* <DEDUP_REMOVED lines=9> */
.L_x_236:
[----:B------:R-:W-:Y:S05]  /*7150*/  BSYNC B1 ;  /* 0x0000000000017941 */ /* 0x000fea0003800000 */
.L_x_235:
        /* <DEDUP_REMOVED lines=10> */
.L_x_238:
[----:B------:R-:W-:Y:S05]  /*7200*/  BSYNC B1 ;  /* 0x0000000000017941 */ /* 0x000fea0003800000 */
.L_x_237:
        /* <DEDUP_REMOVED lines=10> */
.L_x_240:
[----:B------:R-:W-:Y:S05]  /*72b0*/  BSYNC B1 ;  /* 0x0000000000017941 */ /* 0x000fea0003800000 */
.L_x_239:
        /* <DEDUP_REMOVED lines=9> */
.L_x_242:
[----:B------:R-:W-:Y:S05]  /*7350*/  BSYNC B1 ;  /* 0x0000000000017941 */ /* 0x000fea0003800000 */
.L_x_241:
        /* <DEDUP_REMOVED lines=9> */
.L_x_244:
[----:B------:R-:W-:Y:S05]  /*73f0*/  BSYNC B1 ;  /* 0x0000000000017941 */ /* 0x000fea0003800000 */
.L_x_243:
        /* <DEDUP_REMOVED lines=10> */
.L_x_246:
[----:B------:R-:W-:Y:S05]  /*74a0*/  BSYNC B1 ;  /* 0x0000000000017941 */ /* 0x000fea0003800000 */
.L_x_245:
        /* <DEDUP_REMOVED lines=10> */
.L_x_248:
[----:B------:R-:W-:Y:S05]  /*7550*/  BSYNC B1 ;  /* 0x0000000000017941 */ /* 0x000fea0003800000 */
.L_x_247:
        /* <DEDUP_REMOVED lines=9> */
.L_x_250:
[----:B------:R-:W-:Y:S05]  /*75f0*/  BSYNC B1 ;  /* 0x0000000000017941 */ /* 0x000fea0003800000 */
.L_x_249:
        /* <DEDUP_REMOVED lines=9> */
.L_x_252:
[----:B------:R-:W-:Y:S05]  /*7690*/  BSYNC B1 ;  /* 0x0000000000017941 */ /* 0x000fea0003800000 */
.L_x_251:
        /* <DEDUP_REMOVED lines=10> */
.L_x_254:
[----:B------:R-:W-:Y:S05]  /*7740*/  BSYNC B1 ;  /* 0x0000000000017941 */ /* 0x000fea0003800000 */
.L_x_253:
        /* <DEDUP_REMOVED lines=10> */
.L_x_256:
[----:B------:R-:W-:Y:S05]  /*77f0*/  BSYNC B1 ;  /* 0x0000000000017941 */ /* 0x000fea0003800000 */
.L_x_255:
        /* <DEDUP_REMOVED lines=10> */
.L_x_258:
[----:B------:R-:W-:Y:S05]  /*78a0*/  BSYNC B1 ;  /* 0x0000000000017941 */ /* 0x000fea0003800000 */
.L_x_257:
        /* <DEDUP_REMOVED lines=10> */
.L_x_260:
[----:B------:R-:W-:Y:S05]  /*7950*/  BSYNC B1 ;  /* 0x0000000000017941 */ /* 0x000fea0003800000 */
.L_x_259:
        /* <DEDUP_REMOVED lines=9> */
.L_x_262:
[----:B------:R-:W-:Y:S05]  /*79f0*/  BSYNC B1 ;  /* 0x0000000000017941 */ /* 0x000fea0003800000 */
.L_x_261:
        /* <DEDUP_REMOVED lines=9> */
.L_x_264:
[----:B------:R-:W-:Y:S05]  /*7a90*/  BSYNC B1 ;  /* 0x0000000000017941 */ /* 0x000fea0003800000 */
.L_x_263:
        /* <DEDUP_REMOVED lines=9> */
.L_x_266:
[----:B------:R-:W-:Y:S05]  /*7b30*/  BSYNC B1 ;  /* 0x0000000000017941 */ /* 0x000fea0003800000 */
.L_x_265:
        /* <DEDUP_REMOVED lines=9> */
.L_x_268:
[----:B------:R-:W-:Y:S05]  /*7bd0*/  BSYNC B1 ;  /* 0x0000000000017941 */ /* 0x000fea0003800000 */
.L_x_267:
        /* <DEDUP_REMOVED lines=9> */
.L_x_270:
[----:B------:R-:W-:Y:S05]  /*7c70*/  BSYNC B1 ;  /* 0x0000000000017941 */ /* 0x000fea0003800000 */
.L_x_269:
        /* <DEDUP_REMOVED lines=9> */
.L_x_272:
[----:B------:R-:W-:Y:S05]  /*7d10*/  BSYNC B1 ;  /* 0x0000000000017941 */ /* 0x000fea0003800000 */
.L_x_271:
        /* <DEDUP_REMOVED lines=9> */
.L_x_274:
[----:B------:R-:W-:Y:S05]  /*7db0*/  BSYNC B1 ;  /* 0x0000000000017941 */ /* 0x000fea0003800000 */
.L_x_273:
        /* <DEDUP_REMOVED lines=9> */
.L_x_276:
[----:B------:R-:W-:Y:S05]  /*7e50*/  BSYNC B1 ;  /* 0x0000000000017941 */ /* 0x000fea0003800000 */
.L_x_275:
        /* <DEDUP_REMOVED lines=9> */
.L_x_278:
[----:B------:R-:W-:Y:S05]  /*7ef0*/  BSYNC B1 ;  /* 0x0000000000017941 */ /* 0x000fea0003800000 */
.L_x_277:
        /* <DEDUP_REMOVED lines=9> */
.L_x_280:
[----:B------:R-:W-:Y:S05]  /*7f90*/  BSYNC B1 ;  /* 0x0000000000017941 */ /* 0x000fea0003800000 */
.L_x_279:
        /* <DEDUP_REMOVED lines=9> */
.L_x_282:
[----:B------:R-:W-:Y:S05]  /*8030*/  BSYNC B1 ;  /* 0x0000000000017941 */ /* 0x000fea0003800000 */
.L_x_281:
        /* <DEDUP_REMOVED lines=9> */
.L_x_284:
[----:B------:R-:W-:Y:S05]  /*80d0*/  BSYNC B1 ;  /* 0x0000000000017941 */ /* 0x000fea0003800000 */
.L_x_283:
        /* <DEDUP_REMOVED lines=11> */
.L_x_286:
[----:B------:R-:W-:Y:S05]  /*8190*/  BSYNC B1 ;  /* 0x0000000000017941 */ /* 0x000fea0003800000 */
.L_x_285:
        /* <DEDUP_REMOVED lines=11> */
.L_x_288:
[----:B------:R-:W-:Y:S05]  /*8250*/  BSYNC B1 ;  /* 0x0000000000017941 */ /* 0x000fea0003800000 */
.L_x_287:
        /* <DEDUP_REMOVED lines=9> */
.L_x_290:
[----:B------:R-:W-:Y:S05]  /*82f0*/  BSYNC B1 ;  /* 0x0000000000017941 */ /* 0x000fea0003800000 */
.L_x_289:
        /* <DEDUP_REMOVED lines=9> */
.L_x_292:
[----:B------:R-:W-:Y:S05]  /*8390*/  BSYNC B1 ;  /* 0x0000000000017941 */ /* 0x000fea0003800000 */
.L_x_291:
        /* <DEDUP_REMOVED lines=11> */
.L_x_294:
[----:B------:R-:W-:Y:S05]  /*8450*/  BSYNC B1 ;  /* 0x0000000000017941 */ /* 0x000fea0003800000 */
.L_x_293:
        /* <DEDUP_REMOVED lines=10> */
.L_x_296:
[----:B------:R-:W-:Y:S05]  /*8500*/  BSYNC B1 ;  /* 0x0000000000017941 */ /* 0x000fea0003800000 */
.L_x_295:
        /* <DEDUP_REMOVED lines=9> */
.L_x_298:
[----:B------:R-:W-:Y:S05]  /*85a0*/  BSYNC B1 ;  /* 0x0000000000017941 */ /* 0x000fea0003800000 */
.L_x_297:
        /* <DEDUP_REMOVED lines=9> */
.L_x_300:
[----:B------:R-:W-:Y:S05]  /*8640*/  BSYNC B1 ;  /* 0x0000000000017941 */ /* 0x000fea0003800000 */
.L_x_299:
        /* <DEDUP_REMOVED lines=10> */
.L_x_302:
[----:B------:R-:W-:Y:S05]  /*86f0*/  BSYNC B1 ;  /* 0x0000000000017941 */ /* 0x000fea0003800000 */
.L_x_301:
        /* <DEDUP_REMOVED lines=10> */
.L_x_304:
[----:B------:R-:W-:Y:S05]  /*87a0*/  BSYNC B1 ;  /* 0x0000000000017941 */ /* 0x000fea0003800000 */
.L_x_303:
        /* <DEDUP_REMOVED lines=9> */
.L_x_306:
[----:B------:R-:W-:Y:S05]  /*8840*/  BSYNC B1 ;  /* 0x0000000000017941 */ /* 0x000fea0003800000 */
.L_x_305:
        /* <DEDUP_REMOVED lines=9> */
.L_x_308:
[----:B------:R-:W-:Y:S05]  /*88e0*/  BSYNC B1 ;  /* 0x0000000000017941 */ /* 0x000fea0003800000 */
.L_x_307:
        /* <DEDUP_REMOVED lines=10> */
.L_x_310:
[----:B------:R-:W-:Y:S05]  /*8990*/  BSYNC B1 ;  /* 0x0000000000017941 */ /* 0x000fea0003800000 */
.L_x_309:
        /* <DEDUP_REMOVED lines=10> */
.L_x_312:
[----:B------:R-:W-:Y:S05]  /*8a40*/  BSYNC B1 ;  /* 0x0000000000017941 */ /* 0x000fea0003800000 */
.L_x_311:
        /* <DEDUP_REMOVED lines=9> */
.L_x_314:
[----:B------:R-:W-:Y:S05]  /*8ae0*/  BSYNC B1 ;  /* 0x0000000000017941 */ /* 0x000fea0003800000 */
.L_x_313:
[----:B-----5:R-:W-:Y:S01]  /*8af0*/  HADD2.F32 R0, -RZ, R168.H0_H0 ;  /* 0x200000a8ff007230 */ /* 0x020fe20000004100 */
[----:B------:R-:W-:Y:S01]  /*8b00*/  BSSY B1, `(.L_x_315) ;  /* 0x000000b000017945 */ /* 0x000fe20003800000 */
[----:B-1--4-:R-:W-:-:S03]  /*8b10*/  @P5 IMAD.MOV.U32 R4, RZ, RZ, R10 ;  /* 0x000000ffff045224 */ /* 0x012fc600078e000a */
[----:B------:R-:W-:-:S04]  /*8b20*/  FMUL R5, R0, R23 ;  /* 0x0000001700057220 */ /* 0x000fc80000400000 */
[----:B------:R-:W-:-:S05]  /*8b30*/  FFMA R5, R54, R22, R5 ;  /* 0x0000001636057223 */ /* 0x000fca0000000005 */
[----:B------:R-:W-:-:S04]  /*8b40*/  F2FP.F16.F32.PACK_AB R5, RZ, R5 ;  /* 0x00000005ff05723e */ /* 0x000fc800000000ff */
[----:B------:R-:W-:Y:S01]  /*8b50*/  PRMT R0, R5, 0x7610, R0 ;  /* 0x0000761005007816 */ /* 0x000fe20000000000 */
[----:B------:R-:W-:-:S05]  /*8b60*/  @P5 IMAD.MOV.U32 R5, RZ, RZ, R11 ;  /* 0x000000ffff055224 */ /* 0x000fca00078e000b */
[----:B------:R1:W-:Y:S01]  /*8b70*/  @P5 STG.E.U16 desc[UR46][R4.64+0x130], R0 ;  /* 0x0001300004005986 */ /* 0x0003e2000c10152e */
[----:B------:R-:W-:-:S13]  /*8b80*/  ISETP.GT.AND P5, PT, R3, 0x8, P0 ;  /* 0x000000080300780c */ /* 0x000fda00007a4270 */
[----:B-1----:R-:W-:Y:S05]  /*8b90*/  @!P5 BRA `(.L_x_316) ;  /* 0x000000000004d947 */ /* 0x002fea0003800000 */
[----:B------:R1:W5:Y:S02]  /*8ba0*/  LDG.E.LTC128B.U16 R168, desc[UR46][R8.64+0x132] ;  /* 0x0001322e08a87981 */ /* 0x000364000c1e1520 */
.L_x_316:
[----:B------:R-:W-:Y:S05]  /*8bb0*/  BSYNC B1 ;  /* 0x0000000000017941 */ /* 0x000fea0003800000 */
.L_x_315:
        /* <DEDUP_REMOVED lines=8> */
[----:B----4-:R-:W-:Y:S05]  /*8c40*/  @!P5 BRA `(.L_x_318) ;  /* 0x000000000004d947 */ /* 0x010fea0003800000 */
[----:B------:R4:W5:Y:S02]  /*8c50*/  LDG.E.LTC128B.U16 R168, desc[UR46][R170.64+0x100] ;  /* 0x0001002eaaa87981 */ /* 0x000964000c1e1520 */
.L_x_318:
[----:B------:R-:W-:Y:S05]  /*8c60*/  BSYNC B1 ;  /* 0x0000000000017941 */ /* 0x000fea0003800000 */
.L_x_317:
        /* <DEDUP_REMOVED lines=10> */
.L_x_320:
[----:B------:R-:W-:Y:S05]  /*8d10*/  BSYNC B1 ;  /* 0x0000000000017941 */ /* 0x000fea0003800000 */
.L_x_319:
        /* <DEDUP_REMOVED lines=10> */
.L_x_322:
[----:B------:R-:W-:Y:S05]  /*8dc0*/  BSYNC B1 ;  /* 0x0000000000017941 */ /* 0x000fea0003800000 */
.L_x_321:
        /* <DEDUP_REMOVED lines=10> */
.L_x_324:
[----:B------:R-:W-:Y:S05]  /*8e70*/  BSYNC B1 ;  /* 0x0000000000017941 */ /* 0x000fea0003800000 */
.L_x_323:
        /* <DEDUP_REMOVED lines=9> */
.L_x_326:
[----:B------:R-:W-:Y:S05]  /*8f10*/  BSYNC B1 ;  /* 0x0000000000017941 */ /* 0x000fea0003800000 */
.L_x_325:
        /* <DEDUP_REMOVED lines=9> */
.L_x_328:
[----:B------:R-:W-:Y:S05]  /*8fb0*/  BSYNC B1 ;  /* 0x0000000000017941 */ /* 0x000fea0003800000 */
.L_x_327:
        /* <DEDUP_REMOVED lines=9> */
.L_x_330:
[----:B------:R-:W-:Y:S05]  /*9050*/  BSYNC B1 ;  /* 0x0000000000017941 */ /* 0x000fea0003800000 */
.L_x_329:
        /* <DEDUP_REMOVED lines=9> */
.L_x_332:
[----:B------:R-:W-:Y:S05]  /*90f0*/  BSYNC B1 ;  /* 0x0000000000017941 */ /* 0x000fea0003800000 */
.L_x_331:
        /* <DEDUP_REMOVED lines=9> */
.L_x_334:
[----:B------:R-:W-:Y:S05]  /*9190*/  BSYNC B1 ;  /* 0x0000000000017941 */ /* 0x000fea0003800000 */
.L_x_333:
        /* <DEDUP_REMOVED lines=9> */
.L_x_336:
[----:B------:R-:W-:Y:S05]  /*9230*/  BSYNC B1 ;  /* 0x0000000000017941 */ /* 0x000fea0003800000 */
.L_x_335:
        /* <DEDUP_REMOVED lines=9> */
.L_x_338:
[----:B------:R-:W-:Y:S05]  /*92d0*/  BSYNC B1 ;  /* 0x0000000000017941 */ /* 0x000fea0003800000 */
.L_x_337:
        /* <DEDUP_REMOVED lines=9> */
.L_x_340:
[----:B------:R-:W-:Y:S05]  /*9370*/  BSYNC B1 ;  /* 0x0000000000017941 */ /* 0x000fea0003800000 */
.L_x_339:
        /* <DEDUP_REMOVED lines=9> */
.L_x_342:
[----:B------:R-:W-:Y:S05]  /*9410*/  BSYNC B1 ;  /* 0x0000000000017941 */ /* 0x000fea0003800000 */
.L_x_341:
        /* <DEDUP_REMOVED lines=9> */
.L_x_344:
[----:B------:R-:W-:Y:S05]  /*94b0*/  BSYNC B1 ;  /* 0x0000000000017941 */ /* 0x000fea0003800000 */
.L_x_343:
        /* <DEDUP_REMOVED lines=9> */
.L_x_346:
[----:B------:R-:W-:Y:S05]  /*9550*/  BSYNC B1 ;  /* 0x0000000000017941 */ /* 0x000fea0003800000 */
.L_x_345:
        /* <DEDUP_REMOVED lines=9> */
.L_x_348:
[----:B------:R-:W-:Y:S05]  /*95f0*/  BSYNC B1 ;  /* 0x0000000000017941 */ /* 0x000fea0003800000 */
.L_x_347:
[----:B------:R-:W-:Y:S05]  /*9600*/  @!P0 BRA `(.L_x_349) ;  /* 0x0000002c00708947 */ /* 0x000fea0003800000 */
[----:B-----5:R-:W-:-:S05]  /*9610*/  HADD2.F32 R168, -RZ, R168.H0_H0 ;  /* 0x200000a8ffa87230 */ /* 0x020fca0000004100 */
[----:B------:R-:W-:-:S04]  /*9620*/  FMUL R168, R168, R23 ;  /* 0x00000017a8a87220 */ /* 0x000fc80000400000 */
[----:B------:R-:W-:-:S05]  /*9630*/  FFMA R168, R39, R22, R168 ;  /* 0x0000001627a87223 */ /* 0x000fca00000000a8 */
[----:B------:R-:W-:-:S05]  /*9640*/  F2FP.F16.F32.PACK_AB R168, RZ, R168 ;  /* 0x000000a8ffa8723e */ /* 0x000fca00000000ff */
[----:B------:R0:W-:Y:S01]  /*9650*/  STG.E.U16 desc[UR46][R20.64+0x132], R168 ;  /* 0x000132a814007986 */ /* 0x0001e2000c10152e */
[----:B------:R-:W-:Y:S05]  /*9660*/  BRA `(.L_x_349) ;  /* 0x0000002c00587947 */ /* 0x000fea0003800000 */
.L_x_34:
[----:B------:R-:W-:Y:S01]  /*9670*/  ULDC.64 UR4, c[0x0][0x5c0] ;  /* 0x0001700000047ab9 */ /* 0x000fe20000000a00 */
[----:B------:R-:W-:Y:S01]  /*9680*/  ISETP.GT.AND P3, PT, R0, 0x1, PT ;  /* 0x000000010000780c */ /* 0x000fe20003f64270 */
[----:B------:R-:W-:Y:S01]  /*9690*/  USHF.L.U32 UR10, UR6, 0x4, URZ ;  /* 0x00000004060a7899 */ /* 0x000fe2000800063f */
[----:B------:R-:W-:Y:S01]  /*96a0*/  LEA R4, P2, R8, UR4, 0x1 ;  /* 0x0000000408047c11 */ /* 0x000fe2000f8408ff */
[-C--:B------:R-:W-:Y:S01]  /*96b0*/  FMUL R169, R169, R22.reuse ;  /* 0x00000016a9a97220 */ /* 0x080fe20000400000 */
[-C--:B------:R-:W-:Y:S01]  /*96c0*/  FMUL R168, R168, R22.reuse ;  /* 0x00000016a8a87220 */ /* 0x080fe20000400000 */
[-C--:B------:R-:W-:Y:S01]  /*96d0*/  FMUL R171, R171, R22.reuse ;  /* 0x00000016abab7220 */ /* 0x080fe20000400000 */
[----:B------:R-:W-:Y:S01]  /*96e0*/  LEA.HI.X R5, R8, UR5, R197, 0x1, P2 ;  /* 0x0000000508057c11 */ /* 0x000fe200090f0cc5 */
[----:B------:R-:W-:Y:S01]  /*96f0*/  USHF.L.U64.HI UR5, UR6, 0x4, UR7 ;  /* 0x0000000406057899 */ /* 0x000fe20008010207 */
[C---:B------:R-:W-:Y:S01]  /*9700*/  ISETP.GT.AND P2, PT, R3.reuse, RZ, P3 ;  /* 0x000000ff0300720c */ /* 0x040fe20001f44270 */
[-C--:B------:R-:W-:Y:S01]  /*9710*/  FMUL R170, R170, R22.reuse ;  /* 0x00000016aaaa7220 */ /* 0x080fe20000400000 */
[----:B------:R-:W-:Y:S01]  /*9720*/  ISETP.GT.AND P3, PT, R3, 0x8, P3 ;  /* 0x000000080300780c */ /* 0x000fe20001f64270 */
[-C--:B------:R-:W-:Y:S01]  /*9730*/  FMUL R172, R172, R22.reuse ;  /* 0x00000016acac7220 */ /* 0x080fe20000400000 */
[----:B------:R-:W-:Y:S01]  /*9740*/  F2FP.F16.F32.PACK_AB R169, RZ, R169 ;  /* 0x000000a9ffa9723e */ /* 0x000fe200000000ff */
[----:B------:R-:W-:Y:S01]  /*9750*/  FMUL R173, R173, R22 ;  /* 0x00000016adad7220 */ /* 0x000fe20000400000 */
[----:B------:R-:W-:Y:S01]  /*9760*/  F2FP.F16.F32.PACK_AB R168, RZ, R168 ;  /* 0x000000a8ffa8723e */ /* 0x000fe200000000ff */
[-C--:B------:R-:W-:Y:S01]  /*9770*/  FMUL R174, R174, R22.reuse ;  /* 0x00000016aeae7220 */ /* 0x080fe20000400000 */
[----:B------:R-:W-:Y:S01]  /*9780*/  ISETP.GT.AND P5, PT, R3, 0x8, P0 ;  /* 0x000000080300780c */ /* 0x000fe200007a4270 */
[-C--:B------:R-:W-:Y:S01]  /*9790*/  FMUL R175, R175, R22.reuse ;  /* 0x00000016afaf7220 */ /* 0x080fe20000400000 */
[----:B------:R-:W-:Y:S01]  /*97a0*/  IADD3 R6, P4, R4, UR10, RZ ;  /* 0x0000000a04067c10 */ /* 0x000fe2000ff9e0ff */
[----:B------:R-:W-:Y:S01]  /*97b0*/  @P1 STG.E.U16 desc[UR46][R4.64], R168 ;  /* 0x000000a804001986 */ /* 0x000fe2000c10152e */
[----:B------:R-:W-:Y:S01]  /*97c0*/  F2FP.F16.F32.PACK_AB R171, RZ, R171 ;  /* 0x000000abffab723e */ /* 0x000fe200000000ff */
[-C--:B------:R-:W-:Y:S01]  /*97d0*/  FMUL R176, R176, R22.reuse ;  /* 0x00000016b0b07220 */ /* 0x080fe20000400000 */
[----:B------:R-:W-:Y:S01]  /*97e0*/  IADD3.X R7, R5, UR5, RZ, P4, !PT ;  /* 0x0000000505077c10 */ /* 0x000fe2000a7fe4ff */
[----:B------:R-:W-:Y:S01]  /*97f0*/  @P2 STG.E.U16 desc[UR46][R4.64+0x2], R169 ;  /* 0x000002a904002986 */ /* 0x000fe2000c10152e */
[C---:B------:R-:W-:Y:S01]  /*9800*/  ISETP.GT.AND P1, PT, R0.reuse, 0x8, PT ;  /* 0x000000080000780c */ /* 0x040fe20003f24270 */
[----:B------:R-:W-:Y:S01]  /*9810*/  FMUL R177, R177, R22 ;  /* 0x00000016b1b17220 */ /* 0x000fe20000400000 */
[----:B------:R-:W-:Y:S01]  /*9820*/  ISETP.GT.AND P2, PT, R0, 0x9, PT ;  /* 0x000000090000780c */ /* 0x000fe20003f44270 */
[----:B------:R-:W-:Y:S01]  /*9830*/  @P3 STG.E.U16 desc[UR46][R6.64+0x2], R171 ;  /* 0x000002ab06003986 */ /* 0x000fe2000c10152e */
[----:B------:R-:W-:Y:S01]  /*9840*/  F2FP.F16.F32.PACK_AB R170, RZ, R170 ;  /* 0x000000aaffaa723e */ /* 0x000fe200000000ff */
[-C--:B------:R-:W-:Y:S01]  /*9850*/  FMUL R178, R178, R22.reuse ;  /* 0x00000016b2b27220 */ /* 0x080fe20000400000 */
[----:B------:R-:W-:Y:S01]  /*9860*/  ISETP.GT.AND P4, PT, R3, RZ, P1 ;  /* 0x000000ff0300720c */ /* 0x000fe20000f84270 */
[----:B------:R-:W-:Y:S01]  /*9870*/  FMUL R179, R179, R22 ;  /* 0x00000016b3b37220 */ /* 0x000fe20000400000 */
[C---:B------:R-:W-:Y:S01]  /*9880*/  ISETP.GT.AND P3, PT, R3.reuse, RZ, P2 ;  /* 0x000000ff0300720c */ /* 0x040fe20001764270 */
[----:B------:R-:W-:Y:S01]  /*9890*/  @P5 STG.E.U16 desc[UR46][R6.64], R170 ;  /* 0x000000aa06005986 */ /* 0x000fe2000c10152e */
[----:B------:R-:W-:Y:S01]  /*98a0*/  ISETP.GT.AND P5, PT, R3, 0x8, P1 ;  /* 0x000000080300780c */ /* 0x000fe20000fa4270 */
[----:B------:R-:W-:Y:S01]  /*98b0*/  IMAD.U32 R11, RZ, RZ, UR6 ;  /* 0x00000006ff0b7e24 */ /* 0x000fe2000f8e00ff */
[----:B------:R-:W-:Y:S01]  /*98c0*/  F2FP.F16.F32.PACK_AB R172, RZ, R172 ;  /* 0x000000acffac723e */ /* 0x000fe200000000ff */
[----:B------:R-:W-:Y:S01]  /*98d0*/  UIMAD UR4, UR7, 0xf0, URZ ;  /* 0x000000f0070478a4 */ /* 0x000fe2000f8e023f */
[----:B------:R-:W-:Y:S01]  /*98e0*/  F2FP.F16.F32.PACK_AB R173, RZ, R173 ;  /* 0x000000adffad723e */ /* 0x000fe200000000ff */
[----:B------:R-:W-:Y:S01]  /*98f0*/  IMAD.WIDE.U32 R10, R11, 0xf0, R6 ;  /* 0x000000f00b0a7825 */ /* 0x000fe200078e0006 */
[----:B------:R-:W-:-:S03]  /*9900*/  F2FP.F16.F32.PACK_AB R174, RZ, R174 ;  /* 0x000000aeffae723e */ /* 0x000fc600000000ff */
[----:B------:R-:W-:Y:S01]  /*9910*/  FMUL R180, R180, R22 ;  /* 0x00000016b4b47220 */ /* 0x000fe20000400000 */
[----:B------:R-:W-:Y:S01]  /*9920*/  F2FP.F16.F32.PACK_AB R175, RZ, R175 ;  /* 0x000000afffaf723e */ /* 0x000fe200000000ff */
[----:B------:R-:W-:Y:S01]  /*9930*/  @P4 STG.E.U16 desc[UR46][R4.64+0x10], R172 ;  /* 0x000010ac04004986 */ /* 0x000fe2000c10152e */
[----:B------:R-:W-:Y:S01]  /*9940*/  ISETP.GT.AND P4, PT, R3, 0x8, P2 ;  /* 0x000000080300780c */ /* 0x000fe20001784270 */
[----:B------:R-:W-:Y:S01]  /*9950*/  VIADD R11, R11, UR4 ;  /* 0x000000040b0b7c36 */ /* 0x000fe20008000000 */
[----:B------:R-:W-:Y:S01]  /*9960*/  F2FP.F16.F32.PACK_AB R176, RZ, R176 ;  /* 0x000000b0ffb0723e */ /* 0x000fe200000000ff */
[----:B------:R-:W-:Y:S01]  /*9970*/  @P3 STG.E.U16 desc[UR46][R4.64+0x12], R173 ;  /* 0x000012ad04003986 */ /* 0x000fe2000c10152e */
[----:B------:R-:W-:Y:S01]  /*9980*/  ISETP.GT.AND P3, PT, R0, 0x10, PT ;  /* 0x000000100000780c */ /* 0x000fe20003f64270 */
[-C--:B------:R-:W-:Y:S01]  /*9990*/  FMUL R181, R181, R22.reuse ;  /* 0x00000016b5b57220 */ /* 0x080fe20000400000 */
[----:B------:R-:W-:Y:S01]  /*99a0*/  F2FP.F16.F32.PACK_AB R177, RZ, R177 ;  /* 0x000000b1ffb1723e */ /* 0x000fe200000000ff */
[----:B------:R-:W-:Y:S01]  /*99b0*/  @P5 STG.E.U16 desc[UR46][R6.64+0x10], R174 ;  /* 0x000010ae06005986 */ /* 0x000fe2000c10152e */
[----:B------:R-:W-:Y:S01]  /*99c0*/  ISETP.GT.AND P5, PT, R3, RZ, P3 ;  /* 0x000000ff0300720c */ /* 0x000fe20001fa4270 */
[----:B------:R-:W-:Y:S01]  /*99d0*/  FMUL R182, R182, R22 ;  /* 0x00000016b6b67220 */ /* 0x000fe20000400000 */
[----:B------:R-:W-:Y:S01]  /*99e0*/  F2FP.F16.F32.PACK_AB R178, RZ, R178 ;  /* 0x000000b2ffb2723e */ /* 0x000fe200000000ff */
[-C--:B------:R-:W-:Y:S01]  /*99f0*/  FMUL R183, R183, R22.reuse ;  /* 0x00000016b7b77220 */ /* 0x080fe20000400000 */
[----:B------:R-:W-:Y:S01]  /*9a00*/  F2FP.F16.F32.PACK_AB R179, RZ, R179 ;  /* 0x000000b3ffb3723e */ /* 0x000fe200000000ff */
[----:B------:R-:W-:Y:S01]  /*9a10*/  @P4 STG.E.U16 desc[UR46][R6.64+0x12], R175 ;  /* 0x000012af06004986 */ /* 0x000fe2000c10152e */
[----:B------:R-:W-:Y:S01]  /*9a20*/  ISETP.GT.AND P4, PT, R0, 0x11, PT ;  /* 0x000000110000780c */ /* 0x000fe20003f84270 */
[----:B------:R-:W-:Y:S01]  /*9a30*/  FMUL R152, R152, R22 ;  /* 0x0000001698987220 */ /* 0x000fe20000400000 */
[----:B------:R-:W-:Y:S01]  /*9a40*/  F2FP.F16.F32.PACK_AB R180, RZ, R180 ;  /* 0x000000b4ffb4723e */ /* 0x000fe200000000ff */
[-C--:B------:R-:W-:Y:S01]  /*9a50*/  FMUL R153, R153, R22.reuse ;  /* 0x0000001699997220 */ /* 0x080fe20000400000 */
[----:B------:R-:W-:Y:S01]  /*9a60*/  P2R R12, PR, RZ, 0x2 ;  /* 0x00000002ff0c7803 */ /* 0x000fe20000000000 */
        /* <DEDUP_REMOVED lines=16> */
[----:B------:R-:W-:Y:S01]  /*9b70*/  @P5 STG.E.U16 desc[UR46][R4.64+0x22], R177 ;  /* 0x000022b104005986 */ /* 0x000fe2000c10152e */
[----:B------:R-:W-:Y:S01]  /*9b80*/  ISETP.GT.AND P5, PT, R3, 0x8, P3 ;  /* 0x000000080300780c */ /* 0x000fe20001fa4270 */
        /* <DEDUP_REMOVED lines=27> */
[----:B------:R-:W-:Y:S01]  /*9d40*/  IADD3 R8, P5, R10, UR10, RZ ;  /* 0x0000000a0a087c10 */ /* 0x000fe2000ffbe0ff */
[----:B------:R-:W-:Y:S01]  /*9d50*/  FMUL R141, R141, R22 ;  /* 0x000000168d8d7220 */ /* 0x000fe20000400000 */
[----:B------:R-:W-:Y:S01]  /*9d60*/  F2FP.F16.F32.PACK_AB R136, RZ, R136 ;  /* 0x00000088ff88723e */ /* 0x000fe200000000ff */
[-C--:B------:R-:W-:Y:S01]  /*9d70*/  FMUL R142, R142, R22.reuse ;  /* 0x000000168e8e7220 */ /* 0x080fe20000400000 */
[----:B------:R-:W-:Y:S01]  /*9d80*/  IADD3.X R9, R11, UR5, RZ, P5, !PT ;  /* 0x000000050b097c10 */ /* 0x000fe2000affe4ff */
[-C--:B------:R-:W-:Y:S01]  /*9d90*/  FMUL R143, R143, R22.reuse ;  /* 0x000000168f8f7220 */ /* 0x080fe20000400000 */
[----:B------:R-:W-:Y:S01]  /*9da0*/  ISETP.GT.AND P5, PT, R0, 0x18, PT ;  /* 0x000000180000780c */ /* 0x000fe20003fa4270 */
[-C--:B------:R-:W-:Y:S01]  /*9db0*/  FMUL R144, R144, R22.reuse ;  /* 0x0000001690907220 */ /* 0x080fe20000400000 */
[----:B------:R-:W-:Y:S01]  /*9dc0*/  F2FP.F16.F32.PACK_AB R137, RZ, R137 ;  /* 0x00000089ff89723e */ /* 0x000fe200000000ff */
[-C--:B------:R-:W-:Y:S01]  /*9dd0*/  FMUL R145, R145, R22.reuse ;  /* 0x0000001691917220 */ /* 0x080fe20000400000 */
        /* <DEDUP_REMOVED lines=18> */
[----:B------:R-:W-:Y:S01]  /*9f00*/  ISETP.GT.AND P1, PT, R3, RZ, P6 ;  /* 0x000000ff0300720c */ /* 0x000fe20003724270 */
        /* <DEDUP_REMOVED lines=12> */
[----:B------:R-:W-:Y:S01]  /*9fd0*/  @P1 STG.E.U16 desc[UR46][R4.64+0x32], R181 ;  /* 0x000032b504001986 */ /* 0x000fe2000c10152e */
[----:B------:R-:W-:Y:S01]  /*9fe0*/  ISETP.GT.AND P1, PT, R3, 0x8, P5 ;  /* 0x000000080300780c */ /* 0x000fe20002f24270 */
[-C--:B------:R-:W-:Y:S01]  /*9ff0*/  FMUL R128, R128, R22.reuse ;  /* 0x0000001680807220 */ /* 0x080fe20000400000 */
[----:B------:R-:W-:Y:S01]  /*a000*/  F2FP.F16.F32.PACK_AB R151, RZ, R151 ;  /* 0x00000097ff97723e */ /* 0x000fe200000000ff */
[----:B------:R-:W-:Y:S01]  /*a010*/  FMUL R129, R129, R22 ;  /* 0x0000001681817220 */ /* 0x000fe20000400000 */
[----:B------:R-:W-:Y:S01]  /*a020*/  F2FP.F16.F32.PACK_AB R120, RZ, R120 ;  /* 0x00000078ff78723e */ /* 0x000fe200000000ff */
[-C--:B------:R-:W-:Y:S01]  /*a030*/  FMUL R130, R130, R22.reuse ;  /* 0x0000001682827220 */ /* 0x080fe20000400000 */
[----:B------:R-:W-:Y:S01]  /*a040*/  F2FP.F16.F32.PACK_AB R121, RZ, R121 ;  /* 0x00000079ff79723e */ /* 0x000fe200000000ff */
[-C--:B------:R-:W-:Y:S01]  /*a050*/  FMUL R131, R131, R22.reuse ;  /* 0x0000001683837220 */ /* 0x080fe20000400000 */
[----:B------:R-:W-:Y:S01]  /*a060*/  F2FP.F16.F32.PACK_AB R123, RZ, R123 ;  /* 0x0000007bff7b723e */ /* 0x000fe200000000ff */
[----:B------:R-:W-:Y:S01]  /*a070*/  FMUL R132, R132, R22 ;  /* 0x0000001684847220 */ /* 0x000fe20000400000 */
        /* <DEDUP_REMOVED lines=18> */
[C---:B------:R-:W-:Y:S01]  /*a1a0*/  ISETP.GT.AND P1, PT, R3.reuse, 0x80, P0 ;  /* 0x000000800300780c */ /* 0x040fe20000724270 */
[-C--:B------:R-:W-:Y:S01]  /*a1b0*/  FMUL R108, R108, R22.reuse ;  /* 0x000000166c6c7220 */ /* 0x080fe20000400000 */
        /* <DEDUP_REMOVED lines=30> */
[----:B------:R-:W-:Y:S01]  /*a3a0*/  ISETP.NE.AND P1, PT, R12, RZ, PT ;  /* 0x000000ff0c00720c */ /* 0x000fe20003f25270 */
        /* <DEDUP_REMOVED lines=51> */
[C---:B------:R-:W-:Y:S01]  /*a6e0*/  ISETP.GT.AND P3, PT, R3.reuse, 0x88, P3 ;  /* 0x000000880300780c */ /* 0x040fe20001f64270 */
[----:B------:R-:W-:Y:S01]  /*a6f0*/  @P1 STG.E.U16 desc[UR46][R8.64+0x10], R158 ;  /* 0x0000109e08001986 */ /* 0x000fe2000c10152e */
[C---:B------:R-:W-:Y:S01]  /*a700*/  ISETP.GT.AND P1, PT, R3.reuse, 0x80, P6 ;  /* 0x000000800300780c */ /* 0x040fe20003724270 */
[-C--:B------:R-:W-:Y:S01]  /*a710*/  FMUL R80, R80, R22.reuse ;  /* 0x0000001650507220 */ /* 0x080fe20000400000 */
[----:B------:R-:W-:Y:S01]  /*a720*/  F2FP.F16.F32.PACK_AB R97, RZ, R97 ;  /* 0x00000061ff61723e */ /* 0x000fe200000000ff */
[----:B------:R-:W-:Y:S01]  /*a730*/  @P2 STG.E.U16 desc[UR46][R8.64+0x12], R159 ;  /* 0x0000129f08002986 */ /* 0x000fe2000c10152e */
[----:B------:R-:W-:Y:S01]  /*a740*/  ISETP.GT.AND P2, PT, R3, 0x80, P5 ;  /* 0x000000800300780c */ /* 0x000fe20002f44270 */
[-C--:B------:R-:W-:Y:S01]  /*a750*/  FMUL R81, R81, R22.reuse ;  /* 0x0000001651517220 */ /* 0x080fe20000400000 */
[C---:B------:R-:W-:Y:S01]  /*a760*/  ISETP.GT.AND P5, PT, R3.reuse, 0x88, P5 ;  /* 0x000000880300780c */ /* 0x040fe20002fa4270 */
[----:B------:R-:W-:Y:S01]  /*a770*/  FMUL R82, R82, R22 ;  /* 0x0000001652527220 */ /* 0x000fe20000400000 */
[----:B------:R-:W-:Y:S01]  /*a780*/  F2FP.F16.F32.PACK_AB R98, RZ, R98 ;  /* 0x00000062ff62723e */ /* 0x000fe200000000ff */
[----:B------:R-:W-:Y:S01]  /*a790*/  @P0 STG.E.U16 desc[UR46][R10.64+0x20], R160 ;  /* 0x000020a00a000986 */ /* 0x000fe2000c10152e */
[----:B------:R-:W-:Y:S01]  /*a7a0*/  ISETP.GT.AND P0, PT, R3, 0x80, P4 ;  /* 0x000000800300780c */ /* 0x000fe20002704270 */
[----:B------:R-:W-:Y:S01]  /*a7b0*/  FMUL R83, R83, R22 ;  /* 0x0000001653537220 */ /* 0x000fe20000400000 */
[C---:B------:R-:W-:Y:S01]  /*a7c0*/  ISETP.GT.AND P4, PT, R3.reuse, 0x88, P4 ;  /* 0x000000880300780c */ /* 0x040fe20002784270 */
[--C-:B------:R-:W-:Y:S01]  /*a7d0*/  @P1 IMAD.MOV.U32 R14, RZ, RZ, R10.reuse ;  /* 0x000000ffff0e1224 */ /* 0x100fe200078e000a */
[----:B------:R-:W-:Y:S01]  /*a7e0*/  F2FP.F16.F32.PACK_AB R99, RZ, R99 ;  /* 0x00000063ff63723e */ /* 0x000fe200000000ff */
[--C-:B------:R-:W-:Y:S01]  /*a7f0*/  @P1 IMAD.MOV.U32 R15, RZ, RZ, R11.reuse ;  /* 0x000000ffff0f1224 */ /* 0x100fe200078e000b */
[----:B------:R-:W-:Y:S01]  /*a800*/  F2FP.F16.F32.PACK_AB R100, RZ, R100 ;  /* 0x00000064ff64723e */ /* 0x000fe200000000ff */
[----:B------:R-:W-:Y:S01]  /*a810*/  @P2 IMAD.MOV.U32 R12, RZ, RZ, R10 ;  /* 0x000000ffff0c2224 */ /* 0x000fe200078e000a */
[----:B------:R-:W-:Y:S01]  /*a820*/  F2FP.F16.F32.PACK_AB R101, RZ, R101 ;  /* 0x00000065ff65723e */ /* 0x000fe200000000ff */
[----:B------:R-:W-:Y:S01]  /*a830*/  @P2 IMAD.MOV.U32 R13, RZ, RZ, R11 ;  /* 0x000000ffff0d2224 */ /* 0x000fe200078e000b */
[----:B------:R-:W-:Y:S01]  /*a840*/  F2FP.F16.F32.PACK_AB R102, RZ, R102 ;  /* 0x00000066ff66723e */ /* 0x000fe200000000ff */
[-C--:B------:R-:W-:Y:S01]  /*a850*/  FMUL R84, R84, R22.reuse ;  /* 0x0000001654547220 */ /* 0x080fe20000400000 */
[----:B------:R-:W-:Y:S01]  /*a860*/  F2FP.F16.F32.PACK_AB R103, RZ, R103 ;  /* 0x00000067ff67723e */ /* 0x000fe200000000ff */
[----:B------:R0:W-:Y:S01]  /*a870*/  @P0 STG.E.U16 desc[UR46][R10.64+0x22], R161 ;  /* 0x000022a10a000986 */ /* 0x0001e2000c10152e */
[----:B------:R-:W-:Y:S01]  /*a880*/  ISETP.GT.AND P0, PT, R3, 0x88, P6 ;  /* 0x000000880300780c */ /* 0x000fe20003704270 */
[----:B------:R-:W-:Y:S01]  /*a890*/  FMUL R85, R85, R22 ;  /* 0x0000001655557220 */ /* 0x000fe20000400000 */
[----:B------:R-:W-:Y:S01]  /*a8a0*/  ISETP.GT.AND P6, PT, R0, 0x20, PT ;  /* 0x000000200000780c */ /* 0x000fe20003fc4270 */
[----:B------:R-:W-:Y:S01]  /*a8b0*/  @P3 STG.E.U16 desc[UR46][R8.64+0x20], R162 ;  /* 0x000020a208003986 */ /* 0x000fe2000c10152e */
[----:B------:R-:W-:Y:S01]  /*a8c0*/  F2FP.F16.F32.PACK_AB R72, RZ, R72 ;  /* 0x00000048ff48723e */ /* 0x000fe200000000ff */
[-C--:B------:R-:W-:Y:S01]  /*a8d0*/  FMUL R86, R86, R22.reuse ;  /* 0x0000001656567220 */ /* 0x080fe20000400000 */
[----:B------:R-:W-:Y:S01]  /*a8e0*/  ISETP.GT.AND P3, PT, R3, 0x8, P6 ;  /* 0x000000080300780c */ /* 0x000fe20003764270 */
[----:B------:R-:W-:Y:S01]  /*a8f0*/  @P4 STG.E.U16 desc[UR46][R8.64+0x22], R163 ;  /* 0x000022a308004986 */ /* 0x000fe2000c10152e */
[----:B------:R-:W-:Y:S01]  /*a900*/  ISETP.GT.AND P4, PT, R0, 0x28, PT ;  /* 0x000000280000780c */ /* 0x000fe20003f84270 */
[----:B------:R-:W-:Y:S01]  /*a910*/  FMUL R87, R87, R22 ;  /* 0x0000001657577220 */ /* 0x000fe20000400000 */
[----:B------:R-:W-:Y:S01]  /*a920*/  F2FP.F16.F32.PACK_AB R73, RZ, R73 ;  /* 0x00000049ff49723e */ /* 0x000fe200000000ff */
[----:B------:R1:W-:Y:S01]  /*a930*/  @P2 STG.E.U16 desc[UR46][R12.64+0x30], R164 ;  /* 0x000030a40c002986 */ /* 0x0003e2000c10152e */
[----:B0-----:R-:W-:Y:S01]  /*a940*/  IMAD.U32 R11, RZ, RZ, UR6 ;  /* 0x00000006ff0b7e24 */ /* 0x001fe2000f8e00ff */
[----:B------:R-:W-:Y:S01]  /*a950*/  F2FP.F16.F32.PACK_AB R74, RZ, R74 ;  /* 0x0000004aff4a723e */ /* 0x000fe200000000ff */
[----:B------:R-:W-:Y:S01]  /*a960*/  FMUL R56, R56, R22 ;  /* 0x0000001638387220 */ /* 0x000fe20000400000 */
[----:B------:R-:W-:Y:S01]  /*a970*/  @P1 STG.E.U16 desc[UR46][R14.64+0x32], R165 ;  /* 0x000032a50e001986 */ /* 0x000fe2000c10152e */
[----:B------:R-:W-:Y:S01]  /*a980*/  ISETP.GT.AND P1, PT, R3, RZ, P6 ;  /* 0x000000ff0300720c */ /* 0x000fe20003724270 */
[----:B------:R-:W-:Y:S01]  /*a990*/  IMAD.WIDE.U32 R10, R11, 0xf0, R6 ;  /* 0x000000f00b0a7825 */ /* 0x000fe200078e0006 */
[----:B------:R-:W-:Y:S01]  /*a9a0*/  F2FP.F16.F32.PACK_AB R75, RZ, R75 ;  /* 0x0000004bff4b723e */ /* 0x000fe200000000ff */
[----:B------:R-:W-:Y:S01]  /*a9b0*/  @P5 STG.E.U16 desc[UR46][R8.64+0x30], R166 ;  /* 0x000030a608005986 */ /* 0x000fe2000c10152e */
[----:B------:R-:W-:Y:S01]  /*a9c0*/  ISETP.GT.AND P5, PT, R0, 0x21, PT ;  /* 0x000000210000780c */ /* 0x000fe20003fa4270 */
[----:B------:R-:W-:Y:S01]  /*a9d0*/  VIADD R11, R11, UR4 ;  /* 0x000000040b0b7c36 */ /* 0x000fe20008000000 */
[----:B------:R-:W-:Y:S01]  /*a9e0*/  F2FP.F16.F32.PACK_AB R76, RZ, R76 ;  /* 0x0000004cff4c723e */ /* 0x000fe200000000ff */
[----:B------:R0:W-:Y:S01]  /*a9f0*/  @P0 STG.E.U16 desc[UR46][R8.64+0x32], R167 ;  /* 0x000032a708000986 */ /* 0x0001e2000c10152e */
[----:B------:R-:W-:Y:S01]  /*aa00*/  ISETP.GT.AND P2, PT, R3, RZ, P5 ;  /* 0x000000ff0300720c */ /* 0x000fe20002f44270 */
[-C--:B------:R-:W-:Y:S01]  /*aa10*/  FMUL R57, R57, R22.reuse ;  /* 0x0000001639397220 */ /* 0x080fe20000400000 */
[----:B------:R-:W-:Y:S01]  /*aa20*/  ISETP.GT.AND P0, PT, R3, 0x8, P5 ;  /* 0x000000080300780c */ /* 0x000fe20002f04270 */
[-C--:B------:R-:W-:Y:S01]  /*aa30*/  FMUL R59, R59, R22.reuse ;  /* 0x000000163b3b7220 */ /* 0x080fe20000400000 */
[----:B-1----:R-:W-:Y:S01]  /*aa40*/  P2R R12, PR, RZ, 0x40 ;  /* 0x00000040ff0c7803 */ /* 0x002fe20000000000 */
[----:B------:R1:W-:Y:S01]  /*aa50*/  @P1 STG.E.U16 desc[UR46][R4.64+0x40], R136 ;  /* 0x0000408804001986 */ /* 0x0003e2000c10152e */
[----:B------:R-:W-:Y:S01]  /*aa60*/  ISETP.GT.AND P1, PT, R3, 0x8, P4 ;  /* 0x000000080300780c */ /* 0x000fe20002724270 */
[-C--:B------:R-:W-:Y:S01]  /*aa70*/  FMUL R58, R58, R22.reuse ;  /* 0x000000163a3a7220 */ /* 0x080fe20000400000 */
[----:B------:R-:W-:Y:S01]  /*aa80*/  P2R R13, PR, RZ, 0x10 ;  /* 0x00000010ff0d7803 */ /* 0x000fe20000000000 */
[-C--:B------:R-:W-:Y:S01]  /*aa90*/  FMUL R60, R60, R22.reuse ;  /* 0x000000163c3c7220 */ /* 0x080fe20000400000 */
[----:B------:R-:W-:Y:S01]  /*aaa0*/  F2FP.F16.F32.PACK_AB R77, RZ, R77 ;  /* 0x0000004dff4d723e */ /* 0x000fe200000000ff */
[----:B------:R-:W-:Y:S01]  /*aab0*/  FMUL R61, R61, R22 ;  /* 0x000000163d3d7220 */ /* 0x000fe20000400000 */
[----:B------:R-:W-:Y:S01]  /*aac0*/  F2FP.F16.F32.PACK_AB R78, RZ, R78 ;  /* 0x0000004eff4e723e */ /* 0x000fe200000000ff */
[----:B------:R1:W-:Y:S01]  /*aad0*/  @P2 STG.E.U16 desc[UR46][R4.64+0x42], R137 ;  /* 0x0000428904002986 */ /* 0x0003e2000c10152e */
[----:B------:R-:W-:Y:S01]  /*aae0*/  ISETP.GT.AND P2, PT, R3, RZ, P4 ;  /* 0x000000ff0300720c */ /* 0x000fe20002744270 */
[-C--:B------:R-:W-:Y:S01]  /*aaf0*/  FMUL R62, R62, R22.reuse ;  /* 0x000000163e3e7220 */ /* 0x080fe20000400000 */
[C---:B------:R-:W-:Y:S01]  /*ab00*/  ISETP.GT.AND P4, PT, R0.reuse, 0x39, PT ;  /* 0x000000390000780c */ /* 0x040fe20003f84270 */
[----:B------:R1:W-:Y:S01]  /*ab10*/  @P3 STG.E.U16 desc[UR46][R6.64+0x40], R138 ;  /* 0x0000408a06003986 */ /* 0x0003e2000c10152e */
[----:B------:R-:W-:Y:S01]  /*ab20*/  ISETP.GT.AND P3, PT, R0, 0x29, PT ;  /* 0x000000290000780c */ /* 0x000fe20003f64270 */
[-C--:B------:R-:W-:Y:S01]  /*ab30*/  FMUL R63, R63, R22.reuse ;  /* 0x000000163f3f7220 */ /* 0x080fe20000400000 */
[----:B------:R-:W-:Y:S01]  /*ab40*/  F2FP.F16.F32.PACK_AB R79, RZ, R79 ;  /* 0x0000004fff4f723e */ /* 0x000fe200000000ff */
[----:B------:R1:W-:Y:S01]  /*ab50*/  @P0 STG.E.U16 desc[UR46][R6.64+0x42], R139 ;  /* 0x0000428b06000986 */ /* 0x0003e2000c10152e */
[----:B------:R-:W-:Y:S01]  /*ab60*/  ISETP.GT.AND P0, PT, R3, RZ, P3 ;  /* 0x000000ff0300720c */ /* 0x000fe20001f04270 */
[----:B------:R-:W-:Y:S01]  /*ab70*/  FMUL R65, R65, R22 ;  /* 0x0000001641417220 */ /* 0x000fe20000400000 */
[----:B------:R-:W-:Y:S01]  /*ab80*/  F2FP.F16.F32.PACK_AB R80, RZ, R80 ;  /* 0x00000050ff50723e */ /* 0x000fe200000000ff */
[-C--:B------:R-:W-:Y:S01]  /*ab90*/  FMUL R64, R64, R22.reuse ;  /* 0x0000001640407220 */ /* 0x080fe20000400000 */
[----:B------:R-:W-:Y:S01]  /*aba0*/  F2FP.F16.F32.PACK_AB R81, RZ, R81 ;  /* 0x00000051ff51723e */ /* 0x000fe200000000ff */
[----:B------:R1:W-:Y:S01]  /*abb0*/  @P2 STG.E.U16 desc[UR46][R4.64+0x50], R140 ;  /* 0x0000508c04002986 */ /* 0x0003e2000c10152e */
[----:B------:R-:W-:Y:S01]  /*abc0*/  ISETP.GT.AND P2, PT, R0, 0x30, PT ;  /* 0x000000300000780c */ /* 0x000fe20003f44270 */
[----:B------:R-:W-:Y:S01]  /*abd0*/  FMUL R66, R66, R22 ;  /* 0x0000001642427220 */ /* 0x000fe20000400000 */
[----:B------:R-:W-:Y:S01]  /*abe0*/  F2FP.F16.F32.PACK_AB R82, RZ, R82 ;  /* 0x00000052ff52723e */ /* 0x000fe200000000ff */
[-C--:B------:R-:W-:Y:S01]  /*abf0*/  FMUL R67, R67, R22.reuse ;  /* 0x0000001643437220 */ /* 0x080fe20000400000 */
[----:B------:R-:W-:Y:S01]  /*ac00*/  F2FP.F16.F32.PACK_AB R83, RZ, R83 ;  /* 0x00000053ff53723e */ /* 0x000fe200000000ff */
[----:B------:R-:W-:Y:S01]  /*ac10*/  FMUL R68, R68, R22 ;  /* 0x0000001644447220 */ /* 0x000fe20000400000 */
[----:B------:R-:W-:Y:S01]  /*ac20*/  F2FP.F16.F32.PACK_AB R84, RZ, R84 ;  /* 0x00000054ff54723e */ /* 0x000fe200000000ff */
[----:B------:R1:W-:Y:S01]  /*ac30*/  @P0 STG.E.U16 desc[UR46][R4.64+0x52], R141 ;  /* 0x0000528d04000986 */ /* 0x0003e2000c10152e */
[----:B------:R-:W-:Y:S01]  /*ac40*/  ISETP.GT.AND P0, PT, R3, 0x8, P3 ;  /* 0x000000080300780c */ /* 0x000fe20001f04270 */
        /* <DEDUP_REMOVED lines=30> */
[----:B------:R1:W-:Y:S01]  /*ae30*/  @P1 STG.E.U16 desc[UR46][R4.64+0x62], R145 ;  /* 0x0000629104001986 */ /* 0x0003e2000c10152e */
[----:B------:R-:W-:Y:S01]  /*ae40*/  ISETP.GT.AND P1, PT, R3, 0x8, P2 ;  /* 0x000000080300780c */ /* 0x000fe20001724270 */
        /* <DEDUP_REMOVED lines=26> */
[----:B------:R1:W-:Y:S01]  /*aff0*/  @P1 STG.E.U16 desc[UR46][R6.64+0x62], R147 ;  /* 0x0000629306001986 */ /* 0x0003e2000c10152e */
[----:B0-----:R-:W-:Y:S01]  /*b000*/  IADD3 R8, P1, R10, UR10, RZ ;  /* 0x0000000a0a087c10 */ /* 0x001fe2000ff3e0ff */
[-C--:B------:R-:W-:Y:S01]  /*b010*/  FMUL R29, R29, R22.reuse ;  /* 0x000000161d1d7220 */ /* 0x080fe20000400000 */
[----:B------:R-:W-:Y:S01]  /*b020*/  F2FP.F16.F32.PACK_AB R45, RZ, R45 ;  /* 0x0000002dff2d723e */ /* 0x000fe200000000ff */
[-C--:B------:R-:W-:Y:S01]  /*b030*/  FMUL R30, R30, R22.reuse ;  /* 0x000000161e1e7220 */ /* 0x080fe20000400000 */
[----:B------:R-:W-:Y:S01]  /*b040*/  IADD3.X R9, R11, UR5, RZ, P1, !PT ;  /* 0x000000050b097c10 */ /* 0x000fe20008ffe4ff */
[-C--:B------:R-:W-:Y:S01]  /*b050*/  FMUL R31, R31, R22.reuse ;  /* 0x000000161f1f7220 */ /* 0x080fe20000400000 */
        /* <DEDUP_REMOVED lines=18> */
[----:B------:R-:W-:-:S02]  /*b180*/  ISETP.GT.AND P6, PT, R3, RZ, P4 ;  /* 0x000000ff0300720c */ /* 0x000fc400027c4270 */
[C---:B------:R-:W-:Y:S02]  /*b190*/  ISETP.GT.AND P4, PT, R3.reuse, 0x8, P4 ;  /* 0x000000080300780c */ /* 0x040fe40002784270 */
[----:B------:R-:W-:Y:S02]  /*b1a0*/  F2FP.F16.F32.PACK_AB R53, RZ, R53 ;  /* 0x00000035ff35723e */ /* 0x000fe400000000ff */
[----:B------:R-:W-:Y:S02]  /*b1b0*/  F2FP.F16.F32.PACK_AB R54, RZ, R54 ;  /* 0x00000036ff36723e */ /* 0x000fe400000000ff */
[----:B------:R-:W-:Y:S02]  /*b1c0*/  F2FP.F16.F32.PACK_AB R55, RZ, R55 ;  /* 0x00000037ff37723e */ /* 0x000fe400000000ff */
[----:B------:R-:W-:Y:S02]  /*b1d0*/  F2FP.F16.F32.PACK_AB R24, RZ, R24 ;  /* 0x00000018ff18723e */ /* 0x000fe400000000ff */
[----:B------:R-:W-:Y:S01]  /*b1e0*/  F2FP.F16.F32.PACK_AB R25, RZ, R25 ;  /* 0x00000019ff19723e */ /* 0x000fe200000000ff */
[----:B------:R1:W-:Y:S01]  /*b1f0*/  @P6 STG.E.U16 desc[UR46][R4.64+0x72], R149 ;  /* 0x0000729504006986 */ /* 0x0003e2000c10152e */
[----:B------:R-:W-:-:S02]  /*b200*/  ISETP.GT.AND P6, PT, R3, 0x8, P1 ;  /* 0x000000080300780c */ /* 0x000fc40000fc4270 */
[----:B------:R-:W-:Y:S01]  /*b210*/  F2FP.F16.F32.PACK_AB R26, RZ, R26 ;  /* 0x0000001aff1a723e */ /* 0x000fe200000000ff */
[----:B------:R1:W-:Y:S01]  /*b220*/  @P4 STG.E.U16 desc[UR46][R6.64+0x72], R151 ;  /* 0x0000729706004986 */ /* 0x0003e2000c10152e */
[----:B------:R-:W-:Y:S02]  /*b230*/  F2FP.F16.F32.PACK_AB R27, RZ, R27 ;  /* 0x0000001bff1b723e */ /* 0x000fe400000000ff */
[----:B------:R-:W-:Y:S02]  /*b240*/  F2FP.F16.F32.PACK_AB R28, RZ, R28 ;  /* 0x0000001cff1c723e */ /* 0x000fe400000000ff */
[----:B------:R-:W-:Y:S02]  /*b250*/  F2FP.F16.F32.PACK_AB R29, RZ, R29 ;  /* 0x0000001dff1d723e */ /* 0x000fe400000000ff */
[----:B------:R-:W-:Y:S02]  /*b260*/  F2FP.F16.F32.PACK_AB R30, RZ, R30 ;  /* 0x0000001eff1e723e */ /* 0x000fe400000000ff */
[----:B------:R-:W-:Y:S01]  /*b270*/  F2FP.F16.F32.PACK_AB R31, RZ, R31 ;  /* 0x0000001fff1f723e */ /* 0x000fe200000000ff */
[----:B------:R1:W-:Y:S01]  /*b280*/  @P6 STG.E.U16 desc[UR46][R6.64+0x70], R150 ;  /* 0x0000709606006986 */ /* 0x0003e2000c10152e */
[----:B------:R-:W-:-:S02]  /*b290*/  ISETP.NE.AND P6, PT, R12, RZ, PT ;  /* 0x000000ff0c00720c */ /* 0x000fc40003fc5270 */
[----:B------:R-:W-:Y:S02]  /*b2a0*/  F2FP.F16.F32.PACK_AB R32, RZ, R32 ;  /* 0x00000020ff20723e */ /* 0x000fe400000000ff */
[C---:B------:R-:W-:Y:S02]  /*b2b0*/  ISETP.GT.AND P4, PT, R3.reuse, 0x80, P6 ;  /* 0x000000800300780c */ /* 0x040fe40003784270 */
[----:B------:R-:W-:Y:S02]  /*b2c0*/  ISETP.GT.AND P6, PT, R3, 0x88, P6 ;  /* 0x000000880300780c */ /* 0x000fe400037c4270 */
[----:B------:R-:W-:Y:S02]  /*b2d0*/  F2FP.F16.F32.PACK_AB R33, RZ, R33 ;  /* 0x00000021ff21723e */ /* 0x000fe400000000ff */
[----:B------:R-:W-:Y:S02]  /*b2e0*/  F2FP.F16.F32.PACK_AB R34, RZ, R34 ;  /* 0x00000022ff22723e */ /* 0x000fe400000000ff */
[----:B------:R-:W-:-:S02]  /*b2f0*/  F2FP.F16.F32.PACK_AB R35, RZ, R35 ;  /* 0x00000023ff23723e */ /* 0x000fc400000000ff */
[----:B------:R-:W-:Y:S02]  /*b300*/  F2FP.F16.F32.PACK_AB R36, RZ, R36 ;  /* 0x00000024ff24723e */ /* 0x000fe400000000ff */
[----:B------:R-:W-:Y:S01]  /*b310*/  F2FP.F16.F32.PACK_AB R37, RZ, R37 ;  /* 0x00000025ff25723e */ /* 0x000fe200000000ff */
[----:B------:R1:W-:Y:S01]  /*b320*/  @P4 STG.E.U16 desc[UR46][R10.64+0x40], R120 ;  /* 0x000040780a004986 */ /* 0x0003e2000c10152e */
[C---:B------:R-:W-:Y:S02]  /*b330*/  ISETP.GT.AND P4, PT, R3.reuse, 0x80, P5 ;  /* 0x000000800300780c */ /* 0x040fe40002f84270 */
[----:B------:R-:W-:Y:S02]  /*b340*/  ISETP.GT.AND P5, PT, R3, 0x88, P5 ;  /* 0x000000880300780c */ /* 0x000fe40002fa4270 */
[----:B------:R-:W-:Y:S02]  /*b350*/  F2FP.F16.F32.PACK_AB R38, RZ, R38 ;  /* 0x00000026ff26723e */ /* 0x000fe400000000ff */
[----:B------:R-:W-:-:S07]  /*b360*/  F2FP.F16.F32.PACK_AB R39, RZ, R39 ;  /* 0x00000027ff27723e */ /* 0x000fce00000000ff */
[----:B------:R1:W-:Y:S01]  /*b370*/  @P4 STG.E.U16 desc[UR46][R10.64+0x42], R121 ;  /* 0x000042790a004986 */ /* 0x0003e2000c10152e */
[----:B------:R-:W-:-:S03]  /*b380*/  ISETP.NE.AND P4, PT, R13, RZ, PT ;  /* 0x000000ff0d00720c */ /* 0x000fc60003f85270 */
[----:B------:R1:W-:Y:S01]  /*b390*/  @P5 STG.E.U16 desc[UR46][R8.64+0x42], R123 ;  /* 0x0000427b08005986 */ /* 0x0003e2000c10152e */
[C---:B------:R-:W-:Y:S02]  /*b3a0*/  ISETP.GT.AND P5, PT, R3.reuse, 0x80, P4 ;  /* 0x000000800300780c */ /* 0x040fe400027a4270 */
[----:B------:R-:W-:Y:S01]  /*b3b0*/  ISETP.GT.AND P4, PT, R3, 0x88, P4 ;  /* 0x000000880300780c */ /* 0x000fe20002784270 */
[----:B------:R1:W-:Y:S01]  /*b3c0*/  @P6 STG.E.U16 desc[UR46][R8.64+0x40], R122 ;  /* 0x0000407a08006986 */ /* 0x0003e2000c10152e */
[----:B------:R-:W-:-:S09]  /*b3d0*/  ISETP.GT.AND P6, PT, R0, 0x39, PT ;  /* 0x000000390000780c */ /* 0x000fd20003fc4270 */
[----:B------:R1:W-:Y:S01]  /*b3e0*/  @P5 STG.E.U16 desc[UR46][R10.64+0x50], R124 ;  /* 0x0000507c0a005986 */ /* 0x0003e2000c10152e */
[C---:B------:R-:W-:Y:S02]  /*b3f0*/  ISETP.GT.AND P5, PT, R3.reuse, 0x80, P3 ;  /* 0x000000800300780c */ /* 0x040fe40001fa4270 */
[----:B------:R-:W-:-:S11]  /*b400*/  ISETP.GT.AND P3, PT, R3, 0x88, P3 ;  /* 0x000000880300780c */ /* 0x000fd60001f64270 */
[----:B------:R1:W-:Y:S01]  /*b410*/  @P5 STG.E.U16 desc[UR46][R10.64+0x52], R125 ;  /* 0x0000527d0a005986 */ /* 0x0003e2000c10152e */
[C---:B------:R-:W-:Y:S02]  /*b420*/  ISETP.GT.AND P5, PT, R3.reuse, 0x80, P0 ;  /* 0x000000800300780c */ /* 0x040fe400007a4270 */
[C---:B------:R-:W-:Y:S01]  /*b430*/  ISETP.GT.AND P0, PT, R3.reuse, 0x88, P0 ;  /* 0x000000880300780c */ /* 0x040fe20000704270 */
[----:B------:R1:W-:Y:S01]  /*b440*/  @P4 STG.E.U16 desc[UR46][R8.64+0x50], R126 ;  /* 0x0000507e08004986 */ /* 0x0003e2000c10152e */
[C---:B------:R-:W-:Y:S02]  /*b450*/  ISETP.GT.AND P4, PT, R3.reuse, 0x80, P2 ;  /* 0x000000800300780c */ /* 0x040fe40001784270 */
[C---:B------:R-:W-:Y:S01]  /*b460*/  ISETP.GT.AND P2, PT, R3.reuse, 0x88, P2 ;  /* 0x000000880300780c */ /* 0x040fe20001744270 */
[----:B------:R1:W-:Y:S01]  /*b470*/  @P3 STG.E.U16 desc[UR46][R8.64+0x52], R127 ;  /* 0x0000527f08003986 */ /* 0x0003e2000c10152e */
[C---:B------:R-:W-:Y:S02]  /*b480*/  ISETP.GT.AND P3, PT, R3.reuse, 0x80, P1 ;  /* 0x000000800300780c */ /* 0x040fe40000f64270 */
[----:B------:R-:W-:-:S03]  /*b490*/  ISETP.GT.AND P1, PT, R3, 0x88, P1 ;  /* 0x000000880300780c */ /* 0x000fc60000f24270 */
[----:B------:R1:W-:Y:S01]  /*b4a0*/  @P5 STG.E.U16 desc[UR46][R10.64+0x62], R129 ;  /* 0x000062810a005986 */ /* 0x0003e2000c10152e */
[----:B------:R-:W-:-:S03]  /*b4b0*/  ISETP.GT.AND P5, PT, R0, 0x41, PT ;  /* 0x000000410000780c */ /* 0x000fc60003fa4270 */
[----:B------:R1:W-:Y:S01]  /*b4c0*/  @P4 STG.E.U16 desc[UR46][R10.64+0x60], R128 ;  /* 0x000060800a004986 */ /* 0x0003e2000c10152e */
[C---:B------:R-:W-:Y:S02]  /*b4d0*/  ISETP.GT.AND P4, PT, R3.reuse, 0x80, P6 ;  /* 0x000000800300780c */ /* 0x040fe40003784270 */
[C---:B------:R-:W-:Y:S01]  /*b4e0*/  ISETP.GT.AND P6, PT, R0.reuse, 0x40, PT ;  /* 0x000000400000780c */ /* 0x040fe20003fc4270 */
[----:B------:R1:W-:Y:S01]  /*b4f0*/  @P2 STG.E.U16 desc[UR46][R8.64+0x60], R130 ;  /* 0x0000608208002986 */ /* 0x0003e2000c10152e */
[----:B------:R-:W-:Y:S02]  /*b500*/  ISETP.GT.AND P2, PT, R0, 0x39, PT ;  /* 0x000000390000780c */ /* 0x000fe40003f44270 */
[----:B------:R-:W-:Y:S01]  /*b510*/  P2R R12, PR, RZ, 0x40 ;  /* 0x00000040ff0c7803 */ /* 0x000fe20000000000 */
[----:B------:R1:W-:Y:S01]  /*b520*/  @P0 STG.E.U16 desc[UR46][R8.64+0x62], R131 ;  /* 0x0000628308000986 */ /* 0x0003e2000c10152e */
[C---:B------:R-:W-:Y:S02]  /*b530*/  ISETP.GT.AND P0, PT, R3.reuse, 0x88, P2 ;  /* 0x000000880300780c */ /* 0x040fe40001704270 */
[C---:B------:R-:W-:Y:S01]  /*b540*/  ISETP.GT.AND P2, PT, R3.reuse, RZ, P6 ;  /* 0x000000ff0300720c */ /* 0x040fe20003744270 */
[----:B------:R1:W-:Y:S01]  /*b550*/  @P3 STG.E.U16 desc[UR46][R10.64+0x70], R132 ;  /* 0x000070840a003986 */ /* 0x0003e2000c10152e */
[----:B------:R-:W-:-:S03]  /*b560*/  ISETP.GT.AND P3, PT, R3, RZ, P5 ;  /* 0x000000ff0300720c */ /* 0x000fc60002f64270 */
[----:B------:R1:W-:Y:S01]  /*b570*/  @P4 STG.E.U16 desc[UR46][R10.64+0x72], R133 ;  /* 0x000072850a004986 */ /* 0x0003e2000c10152e */
[----:B------:R-:W-:-:S03]  /*b580*/  ISETP.GT.AND P4, PT, R3, 0x8, P6 ;  /* 0x000000080300780c */ /* 0x000fc60003784270 */
[----:B------:R1:W-:Y:S01]  /*b590*/  @P1 STG.E.U16 desc[UR46][R8.64+0x70], R134 ;  /* 0x0000708608001986 */ /* 0x0003e2000c10152e */
[----:B------:R-:W-:-:S03]  /*b5a0*/  ISETP.GT.AND P1, PT, R3, 0x8, P5 ;  /* 0x000000080300780c */ /* 0x000fc60002f24270 */
[----:B------:R1:W-:Y:S04]  /*b5b0*/  @P0 STG.E.U16 desc[UR46][R8.64+0x72], R135 ;  /* 0x0000728708000986 */ /* 0x0003e8000c10152e */
[----:B------:R1:W-:Y:S04]  /*b5c0*/  @P2 STG.E.U16 desc[UR46][R4.64+0x80], R104 ;  /* 0x0000806804002986 */ /* 0x0003e8000c10152e */
[----:B------:R1:W-:Y:S01]  /*b5d0*/  @P3 STG.E.U16 desc[UR46][R4.64+0x82], R105 ;  /* 0x0000826904003986 */ /* 0x0003e2000c10152e */
[----:B------:R-:W-:-:S03]  /*b5e0*/  ISETP.GT.AND P3, PT, R0, 0x49, PT ;  /* 0x000000490000780c */ /* 0x000fc60003f64270 */
[----:B------:R1:W-:Y:S01]  /*b5f0*/  @P4 STG.E.U16 desc[UR46][R6.64+0x80], R106 ;  /* 0x0000806a06004986 */ /* 0x0003e2000c10152e */
[C---:B------:R-:W-:Y:S02]  /*b600*/  ISETP.GT.AND P4, PT, R0.reuse, 0x48, PT ;  /* 0x000000480000780c */ /* 0x040fe40003f84270 */
[C---:B------:R-:W-:Y:S01]  /*b610*/  ISETP.GT.AND P2, PT, R3.reuse, RZ, P3 ;  /* 0x000000ff0300720c */ /* 0x040fe20001f44270 */
[----:B------:R1:W-:Y:S01]  /*b620*/  @P1 STG.E.U16 desc[UR46][R6.64+0x82], R107 ;  /* 0x0000826b06001986 */ /* 0x0003e2000c10152e */
[C---:B------:R-:W-:Y:S02]  /*b630*/  ISETP.GT.AND P0, PT, R3.reuse, RZ, P4 ;  /* 0x000000ff0300720c */ /* 0x040fe40002704270 */
[----:B------:R-:W-:Y:S02]  /*b640*/  ISETP.GT.AND P1, PT, R3, 0x8, P4 ;  /* 0x000000080300780c */ /* 0x000fe40002724270 */
[----:B------:R-:W-:Y:S02]  /*b650*/  P2R R13, PR, RZ, 0x10 ;  /* 0x00000010ff0d7803 */ /* 0x000fe40000000000 */
[----:B------:R-:W-:-:S05]  /*b660*/  ISETP.GT.AND P4, PT, R0, 0x59, PT ;  /* 0x000000590000780c */ /* 0x000fca0003f84270 */
[----:B------:R1:W-:Y:S01]  /*b670*/  @P2 STG.E.U16 desc[UR46][R4.64+0x92], R109 ;  /* 0x0000926d04002986 */ /* 0x0003e2000c10152e */
[----:B------:R-:W-:-:S03]  /*b680*/  ISETP.GT.AND P2, PT, R0, 0x50, PT ;  /* 0x000000500000780c */ /* 0x000fc60003f44270 */
[----:B------:R1:W-:Y:S01]  /*b690*/  @P0 STG.E.U16 desc[UR46][R4.64+0x90], R108 ;  /* 0x0000906c04000986 */ /* 0x0003e2000c10152e */
[----:B------:R-:W-:-:S03]  /*b6a0*/  ISETP.GT.AND P0, PT, R3, 0x8, P3 ;  /* 0x000000080300780c */ /* 0x000fc60001f04270 */
[----:B------:R1:W-:Y:S01]  /*b6b0*/  @P1 STG.E.U16 desc[UR46][R6.64+0x90], R110 ;  /* 0x0000906e06001986 */ /* 0x0003e2000c10152e */
[----:B------:R-:W-:-:S09]  /*b6c0*/  ISETP.GT.AND P1, PT, R3, RZ, P2 ;  /* 0x000000ff0300720c */ /* 0x000fd20001724270 */
[----:B------:R1:W-:Y:S01]  /*b6d0*/  @P0 STG.E.U16 desc[UR46][R6.64+0x92], R111 ;  /* 0x0000926f06000986 */ /* 0x0003e2000c10152e */
[----:B------:R-:W-:-:S03]  /*b6e0*/  ISETP.GT.AND P0, PT, R0, 0x51, PT ;  /* 0x000000510000780c */ /* 0x000fc60003f04270 */
[----:B------:R1:W-:Y:S01]  /*b6f0*/  @P1 STG.E.U16 desc[UR46][R4.64+0xa0], R112 ;  /* 0x0000a07004001986 */ /* 0x0003e2000c10152e */
[----:B------:R-:W-:-:S13]  /*b700*/  ISETP.GT.AND P1, PT, R3, RZ, P0 ;  /* 0x000000ff0300720c */ /* 0x000fda0000724270 */
[----:B------:R1:W-:Y:S01]  /*b710*/  @P1 STG.E.U16 desc[UR46][R4.64+0xa2], R113 ;  /* 0x0000a27104001986 */ /* 0x0003e2000c10152e */
[----:B------:R-:W-:-:S13]  /*b720*/  ISETP.GT.AND P1, PT, R3, 0x8, P2 ;  /* 0x000000080300780c */ /* 0x000fda0001724270 */
[----:B------:R1:W-:Y:S01]  /*b730*/  @P1 STG.E.U16 desc[UR46][R6.64+0xa0], R114 ;  /* 0x0000a07206001986 */ /* 0x0003e2000c10152e */
[----:B------:R-:W-:-:S13]  /*b740*/  ISETP.GT.AND P1, PT, R3, 0x8, P0 ;  /* 0x000000080300780c */ /* 0x000fda0000724270 */
[----:B------:R1:W-:Y:S01]  /*b750*/  @P1 STG.E.U16 desc[UR46][R6.64+0xa2], R115 ;  /* 0x0000a27306001986 */ /* 0x0003e2000c10152e */
[----:B------:R-:W-:-:S04]  /*b760*/  ISETP.GT.AND P1, PT, R0, 0x58, PT ;  /* 0x000000580000780c */ /* 0x000fc80003f24270 */
[----:B------:R-:W-:-:S13]  /*b770*/  ISETP.GT.AND P6, PT, R3, RZ, P1 ;  /* 0x000000ff0300720c */ /* 0x000fda0000fc4270 */
[----:B------:R1:W-:Y:S01]  /*b780*/  @P6 STG.E.U16 desc[UR46][R4.64+0xb0], R116 ;  /* 0x0000b07404006986 */ /* 0x0003e2000c10152e */
[C---:B------:R-:W-:Y:S02]  /*b790*/  ISETP.GT.AND P6, PT, R3.reuse, RZ, P4 ;  /* 0x000000ff0300720c */ /* 0x040fe400027c4270 */
[----:B------:R-:W-:-:S11]  /*b7a0*/  ISETP.GT.AND P4, PT, R3, 0x8, P4 ;  /* 0x000000080300780c */ /* 0x000fd60002784270 */
[----:B------:R1:W-:Y:S01]  /*b7b0*/  @P6 STG.E.U16 desc[UR46][R4.64+0xb2], R117 ;  /* 0x0000b27504006986 */ /* 0x0003e2000c10152e */
[----:B------:R-:W-:-:S03]  /*b7c0*/  ISETP.GT.AND P6, PT, R3, 0x8, P1 ;  /* 0x000000080300780c */ /* 0x000fc60000fc4270 */
[----:B------:R1:W-:Y:S10]  /*b7d0*/  @P4 STG.E.U16 desc[UR46][R6.64+0xb2], R119 ;  /* 0x0000b27706004986 */ /* 0x0003f4000c10152e */
[----:B------:R1:W-:Y:S01]  /*b7e0*/  @P6 STG.E.U16 desc[UR46][R6.64+0xb0], R118 ;  /* 0x0000b07606006986 */ /* 0x0003e2000c10152e */
[----:B------:R-:W-:-:S04]  /*b7f0*/  ISETP.NE.AND P6, PT, R12, RZ, PT ;  /* 0x000000ff0c00720c */ /* 0x000fc80003fc5270 */
[C---:B------:R-:W-:Y:S02]  /*b800*/  ISETP.GT.AND P4, PT, R3.reuse, 0x80, P6 ;  /* 0x000000800300780c */ /* 0x040fe40003784270 */
[----:B------:R-:W-:-:S11]  /*b810*/  ISETP.GT.AND P6, PT, R3, 0x88, P6 ;  /* 0x000000880300780c */ /* 0x000fd600037c4270 */
[----:B------:R1:W-:Y:S01]  /*b820*/  @P4 STG.E.U16 desc[UR46][R10.64+0x80], R88 ;  /* 0x000080580a004986 */ /* 0x0003e2000c10152e */
[C---:B------:R-:W-:Y:S02]  /*b830*/  ISETP.GT.AND P4, PT, R3.reuse, 0x80, P5 ;  /* 0x000000800300780c */ /* 0x040fe40002f84270 */
[----:B------:R-:W-:-:S11]  /*b840*/  ISETP.GT.AND P5, PT, R3, 0x88, P5 ;  /* 0x000000880300780c */ /* 0x000fd60002fa4270 */
        /* <DEDUP_REMOVED lines=100> */
[----:B------:R-:W-:-:S03]  /*be90*/  ISETP.GT.AND P4, PT, R3, 0x80, P5 ;  /* 0x000000800300780c */ /* 0x000fc60002f84270 */
[----:B------:R1:W-:Y:S01]  /*bea0*/  @P2 STG.E.U16 desc[UR46][R8.64+0xe0], R66 ;  /* 0x0000e04208002986 */ /* 0x0003e2000c10152e */
[----:B------:R-:W-:-:S03]  /*beb0*/  ISETP.GT.AND P2, PT, R3, RZ, P6 ;  /* 0x000000ff0300720c */ /* 0x000fc60003744270 */
[----:B------:R1:W-:Y:S01]  /*bec0*/  @P0 STG.E.U16 desc[UR46][R8.64+0xe2], R67 ;  /* 0x0000e24308000986 */ /* 0x0003e2000c10152e */
[----:B------:R-:W-:-:S03]  /*bed0*/  ISETP.GT.AND P0, PT, R0, 0x81, PT ;  /* 0x000000810000780c */ /* 0x000fc60003f04270 */
[----:B------:R1:W-:Y:S01]  /*bee0*/  @P3 STG.E.U16 desc[UR46][R10.64+0xf0], R68 ;  /* 0x0000f0440a003986 */ /* 0x0003e2000c10152e */
[----:B------:R-:W-:-:S03]  /*bef0*/  ISETP.GT.AND P3, PT, R3, 0x8, P0 ;  /* 0x000000080300780c */ /* 0x000fc60000764270 */
[----:B------:R1:W-:Y:S01]  /*bf00*/  @P4 STG.E.U16 desc[UR46][R10.64+0xf2], R69 ;  /* 0x0000f2450a004986 */ /* 0x0003e2000c10152e */
[----:B------:R-:W-:-:S03]  /*bf10*/  ISETP.GT.AND P4, PT, R3, RZ, P0 ;  /* 0x000000ff0300720c */ /* 0x000fc60000784270 */
[----:B------:R1:W-:Y:S01]  /*bf20*/  @P1 STG.E.U16 desc[UR46][R8.64+0xf0], R70 ;  /* 0x0000f04608001986 */ /* 0x0003e2000c10152e */
[C---:B------:R-:W-:Y:S02]  /*bf30*/  ISETP.GT.AND P1, PT, R3.reuse, 0x88, P5 ;  /* 0x000000880300780c */ /* 0x040fe40002f24270 */
[----:B------:R-:W-:-:S11]  /*bf40*/  ISETP.GT.AND P5, PT, R3, 0x8, P6 ;  /* 0x000000080300780c */ /* 0x000fd600037a4270 */
[----:B------:R1:W-:Y:S01]  /*bf50*/  @P1 STG.E.U16 desc[UR46][R8.64+0xf2], R71 ;  /* 0x0000f24708001986 */ /* 0x0003e2000c10152e */
[----:B------:R-:W-:-:S03]  /*bf60*/  ISETP.GT.AND P1, PT, R0, 0x88, PT ;  /* 0x000000880000780c */ /* 0x000fc60003f24270 */
[----:B------:R1:W-:Y:S01]  /*bf70*/  @P2 STG.E.U16 desc[UR46][R4.64+0x100], R40 ;  /* 0x0001002804002986 */ /* 0x0003e2000c10152e */
[----:B------:R-:W-:Y:S02]  /*bf80*/  ISETP.GT.AND P2, PT, R0, 0x89, PT ;  /* 0x000000890000780c */ /* 0x000fe40003f44270 */
[----:B------:R-:W-:Y:S01]  /*bf90*/  P2R R13, PR, RZ, 0x2 ;  /* 0x00000002ff0d7803 */ /* 0x000fe20000000000 */
[----:B------:R1:W-:Y:S01]  /*bfa0*/  @P4 STG.E.U16 desc[UR46][R4.64+0x102], R41 ;  /* 0x0001022904004986 */ /* 0x0003e2000c10152e */
[C---:B------:R-:W-:Y:S02]  /*bfb0*/  ISETP.GT.AND P4, PT, R3.reuse, RZ, P1 ;  /* 0x000000ff0300720c */ /* 0x040fe40000f84270 */
[----:B------:R-:W-:Y:S01]  /*bfc0*/  P2R R12, PR, RZ, 0x4 ;  /* 0x00000004ff0c7803 */ /* 0x000fe20000000000 */
[----:B------:R1:W-:Y:S01]  /*bfd0*/  @P3 STG.E.U16 desc[UR46][R6.64+0x102], R43 ;  /* 0x0001022b06003986 */ /* 0x0003e2000c10152e */
[----:B------:R-:W-:-:S03]  /*bfe0*/  ISETP.GT.AND P3, PT, R3, RZ, P2 ;  /* 0x000000ff0300720c */ /* 0x000fc60001764270 */
[----:B------:R1:W-:Y:S01]  /*bff0*/  @P5 STG.E.U16 desc[UR46][R6.64+0x100], R42 ;  /* 0x0001002a06005986 */ /* 0x0003e2000c10152e */
[----:B------:R-:W-:-:S05]  /*c000*/  ISETP.GT.AND P5, PT, R3, 0x8, P1 ;  /* 0x000000080300780c */ /* 0x000fca0000fa4270 */
[----:B------:R1:W-:Y:S01]  /*c010*/  @P4 STG.E.U16 desc[UR46][R4.64+0x110], R44 ;  /* 0x0001102c04004986 */ /* 0x0003e2000c10152e */
[----:B------:R-:W-:-:S03]  /*c020*/  ISETP.GT.AND P4, PT, R3, 0x8, P2 ;  /* 0x000000080300780c */ /* 0x000fc60001784270 */
[----:B------:R1:W-:Y:S01]  /*c030*/  @P3 STG.E.U16 desc[UR46][R4.64+0x112], R45 ;  /* 0x0001122d04003986 */ /* 0x0003e2000c10152e */
[----:B------:R-:W-:-:S03]  /*c040*/  ISETP.GT.AND P3, PT, R0, 0x90, PT ;  /* 0x000000900000780c */ /* 0x000fc60003f64270 */
[----:B------:R1:W-:Y:S01]  /*c050*/  @P5 STG.E.U16 desc[UR46][R6.64+0x110], R46 ;  /* 0x0001102e06005986 */ /* 0x0003e2000c10152e */
[----:B------:R-:W-:-:S05]  /*c060*/  ISETP.GT.AND P5, PT, R3, RZ, P3 ;  /* 0x000000ff0300720c */ /* 0x000fca0001fa4270 */
[----:B------:R1:W-:Y:S01]  /*c070*/  @P4 STG.E.U16 desc[UR46][R6.64+0x112], R47 ;  /* 0x0001122f06004986 */ /* 0x0003e2000c10152e */
[----:B------:R-:W-:-:S07]  /*c080*/  ISETP.GT.AND P4, PT, R0, 0x91, PT ;  /* 0x000000910000780c */ /* 0x000fce0003f84270 */
        /* <DEDUP_REMOVED lines=10> */
[----:B------:R-:W-:-:S04]  /*c130*/  ISETP.GT.AND P6, PT, R0, 0x99, PT ;  /* 0x000000990000780c */ /* 0x000fc80003fc4270 */
[----:B------:R-:W-:-:S13]  /*c140*/  ISETP.GT.AND P1, PT, R3, RZ, P6 ;  /* 0x000000ff0300720c */ /* 0x000fda0003724270 */
[----:B------:R1:W-:Y:S01]  /*c150*/  @P1 STG.E.U16 desc[UR46][R4.64+0x132], R53 ;  /* 0x0001323504001986 */ /* 0x0003e2000c10152e */
[----:B------:R-:W-:-:S13]  /*c160*/  ISETP.GT.AND P1, PT, R3, 0x8, P5 ;  /* 0x000000080300780c */ /* 0x000fda0002f24270 */
[----:B------:R1:W-:Y:S01]  /*c170*/  @P1 STG.E.U16 desc[UR46][R6.64+0x130], R54 ;  /* 0x0001303606001986 */ /* 0x0003e2000c10152e */
[----:B------:R-:W-:-:S13]  /*c180*/  ISETP.GT.AND P1, PT, R3, 0x8, P6 ;  /* 0x000000080300780c */ /* 0x000fda0003724270 */
[----:B------:R1:W-:Y:S01]  /*c190*/  @P1 STG.E.U16 desc[UR46][R6.64+0x132], R55 ;  /* 0x0001323706001986 */ /* 0x0003e2000c10152e */
[----:B------:R-:W-:-:S04]  /*c1a0*/  ISETP.GT.AND P1, PT, R0, 0x80, PT ;  /* 0x000000800000780c */ /* 0x000fc80003f24270 */
        /* <DEDUP_REMOVED lines=8> */
[----:B------:R-:W-:-:S03]  /*c230*/  ISETP.NE.AND P1, PT, R13, RZ, PT ;  /* 0x000000ff0d00720c */ /* 0x000fc60003f25270 */
[----:B------:R1:W-:Y:S01]  /*c240*/  @P0 STG.E.U16 desc[UR46][R8.64+0x102], R27 ;  /* 0x0001021b08000986 */ /* 0x0003e2000c10152e */
[C---:B------:R-:W-:Y:S02]  /*c250*/  ISETP.GT.AND P0, PT, R3.reuse, 0x80, P1 ;  /* 0x000000800300780c */ /* 0x040fe40000f04270 */
[----:B------:R-:W-:-:S11]  /*c260*/  ISETP.GT.AND P1, PT, R3, 0x88, P1 ;  /* 0x000000880300780c */ /* 0x000fd60000f24270 */
        /* <DEDUP_REMOVED lines=13> */
[C---:B------:R-:W-:Y:S02]  /*c340*/  ISETP.GT.AND P0, PT, R3.reuse, 0x80, P6 ;  /* 0x000000800300780c */ /* 0x040fe40003704270 */
[----:B------:R-:W-:Y:S01]  /*c350*/  ISETP.GT.AND P6, PT, R3, 0x88, P6 ;  /* 0x000000880300780c */ /* 0x000fe200037c4270 */
[----:B------:R1:W-:Y:S04]  /*c360*/  @P1 STG.E.U16 desc[UR46][R10.64+0x122], R33 ;  /* 0x000122210a001986 */ /* 0x0003e8000c10152e */
[----:B------:R1:W-:Y:S04]  /*c370*/  @P3 STG.E.U16 desc[UR46][R8.64+0x120], R34 ;  /* 0x0001202208003986 */ /* 0x0003e8000c10152e */
[----:B------:R1:W-:Y:S04]  /*c380*/  @P4 STG.E.U16 desc[UR46][R8.64+0x122], R35 ;  /* 0x0001222308004986 */ /* 0x0003e8000c10152e */
[----:B------:R1:W-:Y:S04]  /*c390*/  @P2 STG.E.U16 desc[UR46][R10.64+0x130], R36 ;  /* 0x000130240a002986 */ /* 0x0003e8000c10152e */
[----:B------:R1:W-:Y:S04]  /*c3a0*/  @P0 STG.E.U16 desc[UR46][R10.64+0x132], R37 ;  /* 0x000132250a000986 */ /* 0x0003e8000c10152e */
[----:B------:R1:W-:Y:S04]  /*c3b0*/  @P5 STG.E.U16 desc[UR46][R8.64+0x130], R38 ;  /* 0x0001302608005986 */ /* 0x0003e8000c10152e */
[----:B------:R1:W-:Y:S02]  /*c3c0*/  @P6 STG.E.U16 desc[UR46][R8.64+0x132], R39 ;  /* 0x0001322708006986 */ /* 0x0003e4000c10152e */
.L_x_349:
[----:B------:R-:W-:Y:S05]  /*c3d0*/  BSYNC B0 ;  /* 0x0000000000007941 */ /* 0x000fea0003800000 */
.L_x_33:
[----:B------:R-:W-:Y:S01]  /*c3e0*/  ULDC UR4, c[0x0][0xc] ;  /* 0x0000030000047ab9 */ /* 0x000fe20000000800 */
[----:B------:R-:W-:Y:S01]  /*c3f0*/  ULDC UR5, c[0x0][0x10] ;  /* 0x0000040000057ab9 */ /* 0x000fe20000000800 */
[----:B------:R-:W2:Y:S01]  /*c400*/  LDC R3, c[0x0][0x14] ;  /* 0x00000500ff037b82 */ /* 0x000ea20000000800 */
[----:B------:R-:W-:Y:S01]  /*c410*/  UIMAD.WIDE.U32 UR4, UR4, UR5, URZ ;  /* 0x00000005040472a5 */ /* 0x000fe2000f8e003f */
[----:B------:R-:W-:Y:S01]  /*c420*/  PRMT R0, RZ, 0x7610, R0 ;  /* 0x00007610ff007816 */ /* 0x000fe20000000000 */
[----:B------:R-:W-:Y:S01]  /*c430*/  UMOV UR40, 0xffffffff ;  /* 0xffffffff00287882 */ /* 0x000fe20000000000 */
[----:B------:R-:W-:-:S03]  /*c440*/  UMOV UR41, 0xffffffff ;  /* 0xffffffff00297882 */ /* 0x000fc60000000000 */
[----:B--2---:R-:W-:-:S04]  /*c450*/  IMAD.WIDE.U32 R16, R3, UR4, R16 ;  /* 0x0000000403107c25 */ /* 0x004fc8000f8e0010 */
[----:B------:R-:W-:Y:S01]  /*c460*/  IMAD R3, R3, UR5, RZ ;  /* 0x0000000503037c24 */ /* 0x000fe2000f8e02ff */
[----:B------:R-:W-:Y:S02]  /*c470*/  ULDC.64 UR4, c[0x0][0x650] ;  /* 0x0001940000047ab9 */ /* 0x000fe40000000a00 */
[----:B------:R-:W-:Y:S01]  /*c480*/  ISETP.GE.U32.AND P0, PT, R16, UR4, PT ;  /* 0x0000000410007c0c */ /* 0x000fe2000bf06070 */
[----:B------:R-:W-:-:S05]  /*c490*/  IMAD.IADD R17, R17, 0x1, R3 ;  /* 0x0000000111117824 */ /* 0x000fca00078e0203 */
[----:B------:R-:W-:-:S13]  /*c4a0*/  ISETP.GE.U32.AND.EX P0, PT, R17, UR5, PT, P0 ;  /* 0x0000000511007c0c */ /* 0x000fda000bf06100 */
[----:B------:R-:W-:Y:S05]  /*c4b0*/  @P0 BRA `(.L_x_350) ;  /* 0x0000000400880947 */ /* 0x000fea0003800000 */
[----:B------:R-:W2:Y:S01]  /*c4c0*/  S2UR UR6, SR_CTAID.X ;  /* 0x00000000000679c3 */ /* 0x000ea20000002500 */
[----:B------:R-:W-:Y:S01]  /*c4d0*/  ULDC.64 UR12, c[0x0][0x628] ;  /* 0x00018a00000c7ab9 */ /* 0x000fe20000000a00 */
[----:B------:R-:W-:Y:S01]  /*c4e0*/  ULDC UR4, c[0x0][0x150] ;  /* 0x0000540000047ab9 */ /* 0x000fe20000000800 */
[----:B------:R-:W-:Y:S01]  /*c4f0*/  ISETP.NE.U32.AND P0, PT, RZ, UR12, PT ;  /* 0x0000000cff007c0c */ /* 0x000fe2000bf05070 */
[----:B------:R-:W-:Y:S01]  /*c500*/  ULDC UR15, c[0x0][0x630] ;  /* 0x00018c00000f7ab9 */ /* 0x000fe20000000800 */
[C---:B------:R-:W-:Y:S01]  /*c510*/  R2UR UR16, R16.reuse ;  /* 0x00000000101072ca */ /* 0x040fe200000e0000 */
[----:B------:R-:W-:Y:S01]  /*c520*/  ULDC UR18, c[0x0][0x154] ;  /* 0x0000550000127ab9 */ /* 0x000fe20000000800 */
[----:B------:R-:W-:Y:S01]  /*c530*/  ISETP.NE.AND.EX P0, PT, RZ, UR13, PT, P0 ;  /* 0x0000000dff007c0c */ /* 0x000fe2000bf05300 */
[----:B------:R-:W0:Y:S01]  /*c540*/  S2UR UR19, SR_CTAID.Y ;  /* 0x00000000001379c3 */ /* 0x000e220000002600 */
[----:B------:R-:W-:Y:S02]  /*c550*/  R2UR UR17, R17 ;  /* 0x00000000111172ca */ /* 0x000fe400000e0000 */
[----:B------:R-:W-:-:S02]  /*c560*/  R2UR UR10, R16 ;  /* 0x00000000100a72ca */ /* 0x000fc400000e0000 */
[----:B------:R-:W-:Y:S02]  /*c570*/  R2UR UR11, R17 ;  /* 0x00000000110b72ca */ /* 0x000fe400000e0000 */
[----:B--2---:R-:W-:-:S05]  /*c580*/  I2FP.F32.U32 R0, UR6 ;  /* 0x0000000600007c45 */ /* 0x004fca0008201000 */
[----:B------:R-:W-:-:S04]  /*c590*/  FMUL R0, R0, UR4 ;  /* 0x0000000400007c20 */ /* 0x000fc80008400000 */
[----:B------:R2:W0:Y:S01]  /*c5a0*/  F2I.U32.TRUNC.NTZ R3, R0 ;  /* 0x0000000000037305 */ /* 0x000422000020f000 */
        /* <DEDUP_REMOVED lines=13> */
.L_x_351:
[----:B------:R-:W-:Y:S01]  /*c680*/  USHF.R.U64 UR41, UR10, UR15, UR11 ;  /* 0x0000000f0a297299 */ /* 0x000fe2000800120b */
[----:B0-2---:R-:W-:Y:S01]  /*c690*/  I2FP.F32.U32 R0, UR19 ;  /* 0x0000001300007c45 */ /* 0x005fe20008201000 */
[----:B------:R-:W-:Y:S01]  /*c6a0*/  USHF.R.U32.HI UR4, URZ, UR15, UR11 ;  /* 0x0000000f3f047299 */ /* 0x000fe2000801160b */
[----:B------:R-:W-:Y:S01]  /*c6b0*/  R2UR UR14, R3 ;  /* 0x00000000030e72ca */ /* 0x000fe200000e0000 */
[----:B------:R-:W-:Y:S02]  /*c6c0*/  UIADD3 UR9, UP0, URZ, -UR41, URZ ;  /* 0x800000293f097290 */ /* 0x000fe4000ff1e03f */
[----:B------:R-:W-:Y:S01]  /*c6d0*/  FMUL R0, R0, UR18 ;  /* 0x0000001200007c20 */ /* 0x000fe20008400000 */
[----:B------:R-:W-:Y:S01]  /*c6e0*/  ULDC.64 UR12, c[0x0][0x620] ;  /* 0x00018800000c7ab9 */ /* 0x000fe20000000a00 */
[----:B------:R-:W-:Y:S01]  /*c6f0*/  UIADD3.X UR4, URZ, ~UR4, URZ, UP0, !UPT ;  /* 0x800000043f047290 */ /* 0x000fe200087fe43f */
[----:B------:R-:W-:Y:S01]  /*c700*/  UMOV UR10, UR16 ;  /* 0x00000010000a7c82 */ /* 0x000fe20008000000 */
[----:B------:R-:W-:-:S02]  /*c710*/  UMOV UR11, UR17 ;  /* 0x00000011000b7c82 */ /* 0x000fc40008000000 */
[----:B------:R-:W-:Y:S01]  /*c720*/  UIMAD UR4, UR4, UR12, URZ ;  /* 0x0000000c040472a4 */ /* 0x000fe2000f8e023f */
[----:B------:R-:W0:Y:S01]  /*c730*/  F2I.U32.TRUNC.NTZ R0, R0 ;  /* 0x0000000000007305 */ /* 0x000e22000020f000 */
[----:B------:R-:W-:Y:S02]  /*c740*/  UIMAD.WIDE.U32 UR10, UR9, UR12, UR10 ;  /* 0x0000000c090a72a5 */ /* 0x000fe4000f8e000a */
[----:B------:R-:W-:Y:S01]  /*c750*/  UIMAD UR9, UR9, UR13, UR4 ;  /* 0x0000000d090972a4 */ /* 0x000fe2000f8e0204 */
[----:B------:R-:W-:Y:S01]  /*c760*/  ULDC UR12, c[0x0][0x618] ;  /* 0x00018600000c7ab9 */ /* 0x000fe20000000800 */
[----:B------:R-:W-:Y:S02]  /*c770*/  ULDC UR21, c[0x0][0x658] ;  /* 0x0001960000157ab9 */ /* 0x000fe40000000800 */
[----:B------:R-:W-:Y:S01]  /*c780*/  UIADD3 UR9, UR11, UR9, URZ ;  /* 0x000000090b097290 */ /* 0x000fe2000fffe03f */
[----:B------:R-:W-:Y:S01]  /*c790*/  UMOV UR16, 0xffffffff ;  /* 0xffffffff00107882 */ /* 0x000fe20000000000 */
[----:B------:R-:W-:Y:S01]  /*c7a0*/  ULDC.64 UR4, c[0x0][0x640] ;  /* 0x0001900000047ab9 */ /* 0x000fe20000000a00 */
[----:B------:R-:W-:Y:S01]  /*c7b0*/  USHF.L.U32 UR16, UR16, UR21, URZ ;  /* 0x0000001510107299 */ /* 0x000fe2000800063f */
[----:B------:R-:W-:Y:S01]  /*c7c0*/  ISETP.NE.U32.AND P0, PT, RZ, UR4, PT ;  /* 0x00000004ff007c0c */ /* 0x000fe2000bf05070 */
[----:B------:R-:W-:-:S02]  /*c7d0*/  USHF.R.U64 UR17, UR10, UR12, UR9 ;  /* 0x0000000c0a117299 */ /* 0x000fc40008001209 */
[----:B------:R-:W-:Y:S01]  /*c7e0*/  USHF.R.U32.HI UR9, URZ, UR12, UR9 ;  /* 0x0000000c3f097299 */ /* 0x000fe20008011609 */
[----:B0-----:R-:W-:Y:S01]  /*c7f0*/  R2UR UR15, R0 ;  /* 0x00000000000f72ca */ /* 0x001fe200000e0000 */
[----:B------:R-:W-:Y:S01]  /*c800*/  ULDC UR18, c[0x0][0x608] ;  /* 0x0001820000127ab9 */ /* 0x000fe20000000800 */
[----:B------:R-:W-:Y:S01]  /*c810*/  ULOP3.LUT UR45, URZ, UR16, URZ, 0x33, !UPT ;  /* 0x000000103f2d7292 */ /* 0x000fe2000f8e333f */
[----:B------:R-:W-:Y:S01]  /*c820*/  ISETP.NE.AND.EX P0, PT, RZ, UR5, PT, P0 ;  /* 0x00000005ff007c0c */ /* 0x000fe2000bf05300 */
[----:B------:R-:W-:Y:S02]  /*c830*/  USHF.R.U64 UR16, UR17, UR18, UR9 ;  /* 0x0000001211107299 */ /* 0x000fe40008001209 */
[----:B------:R-:W-:Y:S02]  /*c840*/  USHF.R.U32.HI UR9, URZ, UR18, UR9 ;  /* 0x000000123f097299 */ /* 0x000fe40008011609 */
[----:B------:R-:W-:Y:S02]  /*c850*/  UIADD3 UR14, -UR14, URZ, URZ ;  /* 0x0000003f0e0e7290 */ /* 0x000fe4000fffe13f */
[----:B------:R-:W-:Y:S01]  /*c860*/  USHF.R.U64 UR18, UR16, UR21, UR9 ;  /* 0x0000001510127299 */ /* 0x000fe20008001209 */
[----:B------:R-:W-:Y:S01]  /*c870*/  UMOV UR20, 0x1 ;  /* 0x0000000100147882 */ /* 0x000fe20000000000 */
[----:B------:R-:W-:Y:S01]  /*c880*/  ULDC UR13, c[0x0][0x144] ;  /* 0x00005100000d7ab9 */ /* 0x000fe20000000800 */
[----:B------:R-:W-:Y:S01]  /*c890*/  ULDC UR7, c[0x0][0x600] ;  /* 0x0001800000077ab9 */ /* 0x000fe20000000800 */
[----:B------:R-:W-:-:S02]  /*c8a0*/  USHF.L.U32 UR24, UR20, UR21, URZ ;  /* 0x0000001514187299 */ /* 0x000fc4000800063f */
[----:B------:R-:W-:Y:S02]  /*c8b0*/  USHF.R.U32.HI UR9, URZ, UR21, UR9 ;  /* 0x000000153f097299 */ /* 0x000fe40008011609 */
[----:B------:R-:W-:Y:S02]  /*c8c0*/  UIMAD UR21, UR13, UR14, UR6 ;  /* 0x0000000e0d1572a4 */ /* 0x000fe4000f8e0206 */
[----:B------:R-:W-:Y:S02]  /*c8d0*/  UIADD3 UR8, UR7, -0x1, URZ ;  /* 0xffffffff07087890 */ /* 0x000fe4000fffe03f */
[----:B------:R-:W-:Y:S01]  /*c8e0*/  UIADD3 UR20, -UR15, URZ, URZ ;  /* 0x0000003f0f147290 */ /* 0x000fe2000fffe13f */
[----:B------:R-:W-:Y:S01]  /*c8f0*/  ULDC UR25, c[0x0][0x148] ;  /* 0x0000520000197ab9 */ /* 0x000fe20000000800 */
[----:B------:R-:W-:Y:S01]  /*c900*/  ULDC UR22, c[0x0][0x648] ;  /* 0x0001920000167ab9 */ /* 0x000fe20000000800 */
[----:B------:R-:W-:Y:S01]  /*c910*/  ULDC UR23, c[0x0][0x638] ;  /* 0x00018e0000177ab9 */ /* 0x000fe20000000800 */
        /* <DEDUP_REMOVED lines=14> */
.L_x_352:
[----:B------:R-:W-:Y:S01]  /*ca00*/  UISETP.NE.AND UP0, UPT, UR39, URZ, UPT ;  /* 0x0000003f2700728c */ /* 0x000fe2000bf05270 */
[----:B------:R-:W-:Y:S01]  /*ca10*/  IMAD.MOV.U32 R0, RZ, RZ, 0x1 ;  /* 0x00000001ff007424 */ /* 0x000fe200078e00ff */
[----:B------:R-:W-:Y:S02]  /*ca20*/  USHF.R.U64 UR4, UR6, UR22, UR9 ;  /* 0x0000001606047299 */ /* 0x000fe40008001209 */
[----:B------:R-:W-:Y:S02]  /*ca30*/  ULOP3.LUT UR45, UR16, UR45, URZ, 0xc0, !UPT ;  /* 0x0000002d102d7292 */ /* 0x000fe4000f8ec03f */
[----:B------:R-:W-:Y:S02]  /*ca40*/  UIADD3 UR5, -UR4, URZ, URZ ;  /* 0x0000003f04057290 */ /* 0x000fe4000fffe13f */
[----:B------:R-:W-:Y:S02]  /*ca50*/  UIMAD UR45, UR24, UR4, UR45 ;  /* 0x00000004182d72a4 */ /* 0x000fe4000f8e022d */
[----:B------:R-:W-:-:S02]  /*ca60*/  ULOP3.LUT UR8, UR17, UR8, URZ, 0xc0, !UPT ;  /* 0x0000000811087292 */ /* 0x000fc4000f8ec03f */
[----:B------:R-:W-:Y:S02]  /*ca70*/  @UP0 UIMAD UR21, UR25, UR20, UR19 ;  /* 0x00000014191502a4 */ /* 0x000fe4000f8e0213 */
[----:B------:R-:W-:-:S03]  /*ca80*/  UIMAD UR4, UR5, UR23, UR18 ;  /* 0x00000017050472a4 */ /* 0x000fc6000f8e0212 */
[----:B------:R-:W-:Y:S01]  /*ca90*/  ULDC UR5, c[0x0][0x610] ;  /* 0x0001840000057ab9 */ /* 0x000fe20000000800 */
[----:B------:R-:W-:Y:S02]  /*caa0*/  UIMAD UR4, UR4, UR7, UR8 ;  /* 0x00000007040472a4 */ /* 0x000fe4000f8e0208 */
[----:B------:R-:W-:-:S04]  /*cab0*/  UIMAD UR45, UR45, UR5, UR21 ;  /* 0x000000052d2d72a4 */ /* 0x000fc8000f8e0215 */
[----:B------:R-:W-:Y:S02]  /*cac0*/  USEL UR40, UR4, UR45, !UP0 ;  /* 0x0000002d04287287 */ /* 0x000fe4000c000000 */
[----:B------:R-:W-:-:S12]  /*cad0*/  USEL UR45, UR45, UR4, !UP0 ;  /* 0x000000042d2d7287 */ /* 0x000fd8000c000000 */
.L_x_350:
[----:B------:R-:W-:-:S13]  /*cae0*/  LOP3.LUT P0, RZ, R0, 0xff, RZ, 0xc0, !PT ;  /* 0x000000ff00ff7812 */ /* 0x000fda000780c0ff */
[----:B------:R-:W-:Y:S05]  /*caf0*/  @P0 BRA `(.L_x_353) ;  /* 0xffffff4800940947 */ /* 0x000fea000383ffff */
[----:B------:R-:W-:Y:S05]  /*cb00*/  EXIT ;  /* 0x000000000000794d */ /* 0x000fea0003800000 */
.L_x_8:
[----:B------:R-:W-:Y:S01]  /*cb10*/  ULDC.64 UR4, c[0x0][0x650] ;  /* 0x0001940000047ab9 */ /* 0x000fe20000000a00 */
[----:B------:R-:W-:Y:S01]  /*cb20*/  PRMT R0, RZ, 0x7610, R0 ;  /* 0x00007610ff007816 */ /* 0x000fe20000000000 */
[----:B------:R-:W-:Y:S01]  /*cb30*/  IMAD.MOV.U32 R4, RZ, RZ, -0x1 ;  /* 0xffffffffff047424 */ /* 0x000fe200078e00ff */
[----:B------:R-:W-:Y:S01]  /*cb40*/  ISETP.GE.U32.AND P0, PT, R16, UR4, PT ;  /* 0x0000000410007c0c */ /* 0x000fe2000bf06070 */
[----:B------:R-:W-:Y:S02]  /*cb50*/  IMAD.MOV.U32 R6, RZ, RZ, -0x1 ;  /* 0xffffffffff067424 */ /* 0x000fe400078e00ff */
[----:B------:R-:W-:Y:S01]  /*cb60*/  IMAD.MOV.U32 R8, RZ, RZ, -0x1 ;  /* 0xffffffffff087424 */ /* 0x000fe200078e00ff */
        /* <DEDUP_REMOVED lines=22> */
.L_x_355:
[----:B------:R-:W-:Y:S01]  /*ccd0*/  USHF.R.U64 UR4, UR14, UR19, UR15 ;  /* 0x000000130e047299 */ /* 0x000fe2000800120f */
[----:B------:R-:W-:Y:S01]  /*cce0*/  R2UR UR7, R17 ;  /* 0x00000000110772ca */ /* 0x000fe200000e0000 */
[----:B------:R-:W-:Y:S02]  /*ccf0*/  USHF.R.U32.HI UR5, URZ, UR19, UR15 ;  /* 0x000000133f057299 */ /* 0x000fe4000801160f */
[----:B------:R-:W-:Y:S01]  /*cd00*/  UIADD3 UR13, UP0, URZ, -UR4, URZ ;  /* 0x800000043f0d7290 */ /* 0x000fe2000ff1e03f */
[----:B------:R-:W-:Y:S01]  /*cd10*/  ULDC.64 UR14, c[0x0][0x620] ;  /* 0x00018800000e7ab9 */ /* 0x000fe20000000a00 */
[----:B------:R-:W-:Y:S02]  /*cd20*/  UMOV UR6, UR20 ;  /* 0x0000001400067c82 */ /* 0x000fe40008000000 */
[----:B------:R-:W-:Y:S02]  /*cd30*/  UIADD3.X UR5, URZ, ~UR5, URZ, UP0, !UPT ;  /* 0x800000053f057290 */ /* 0x000fe400087fe43f */
[----:B------:R-:W-:-:S02]  /*cd40*/  UISETP.NE.AND UP1, UPT, UR39, URZ, UPT ;  /* 0x0000003f2700728c */ /* 0x000fc4000bf25270 */
[----:B------:R-:W-:Y:S02]  /*cd50*/  UIMAD UR5, UR5, UR14, URZ ;  /* 0x0000000e050572a4 */ /* 0x000fe4000f8e023f */
[----:B------:R-:W-:Y:S02]  /*cd60*/  UIMAD.WIDE.U32 UR6, UR13, UR14, UR6 ;  /* 0x0000000e0d0672a5 */ /* 0x000fe4000f8e0006 */
[----:B------:R-:W-:Y:S01]  /*cd70*/  UIMAD UR5, UR13, UR15, UR5 ;  /* 0x0000000f0d0572a4 */ /* 0x000fe2000f8e0205 */
[----:B------:R-:W-:Y:S02]  /*cd80*/  ULDC UR14, c[0x0][0x608] ;  /* 0x00018200000e7ab9 */ /* 0x000fe40000000800 */
[----:B------:R-:W-:Y:S01]  /*cd90*/  ULDC UR13, c[0x0][0x618] ;  /* 0x00018600000d7ab9 */ /* 0x000fe20000000800 */
[----:B------:R-:W-:Y:S01]  /*cda0*/  UIADD3 UR5, UR7, UR5, URZ ;  /* 0x0000000507057290 */ /* 0x000fe2000fffe03f */
[----:B------:R-:W-:Y:S01]  /*cdb0*/  ULDC UR22, c[0x0][0x658] ;  /* 0x0001960000167ab9 */ /* 0x000fe20000000800 */
[----:B------:R-:W-:-:S02]  /*cdc0*/  @UP1 UIMAD UR8, UR11, UR12, UR10 ;  /* 0x0000000c0b0812a4 */ /* 0x000fc4000f8e020a */
[----:B------:R-:W-:Y:S02]  /*cdd0*/  USHF.R.U64 UR17, UR6, UR13, UR5 ;  /* 0x0000000d06117299 */ /* 0x000fe40008001205 */
[----:B------:R-:W-:Y:S01]  /*cde0*/  USHF.R.U32.HI UR5, URZ, UR13, UR5 ;  /* 0x0000000d3f057299 */ /* 0x000fe20008011605 */
[----:B------:R-:W-:Y:S01]  /*cdf0*/  ULDC.64 UR6, c[0x0][0x640] ;  /* 0x0001900000067ab9 */ /* 0x000fe20000000a00 */
[----:B------:R-:W-:Y:S01]  /*ce00*/  UMOV UR10, 0xffffffff ;  /* 0xffffffff000a7882 */ /* 0x000fe20000000000 */
[----:B------:R-:W-:Y:S01]  /*ce10*/  ISETP.NE.U32.AND P0, PT, RZ, UR6, PT ;  /* 0x00000006ff007c0c */ /* 0x000fe2000bf05070 */
[----:B------:R-:W-:Y:S02]  /*ce20*/  USHF.R.U64 UR18, UR17, UR14, UR5 ;  /* 0x0000000e11127299 */ /* 0x000fe40008001205 */
[----:B------:R-:W-:Y:S01]  /*ce30*/  USHF.R.U32.HI UR5, URZ, UR14, UR5 ;  /* 0x0000000e3f057299 */ /* 0x000fe20008011605 */
[----:B------:R-:W-:Y:S01]  /*ce40*/  ISETP.NE.AND.EX P0, PT, RZ, UR7, PT, P0 ;  /* 0x00000007ff007c0c */ /* 0x000fe2000bf05300 */
[----:B------:R-:W-:-:S02]  /*ce50*/  USHF.L.U32 UR11, UR10, UR22, URZ ;  /* 0x000000160a0b7299 */ /* 0x000fc4000800063f */
[----:B------:R-:W-:Y:S01]  /*ce60*/  USHF.R.U64 UR19, UR18, UR22, UR5 ;  /* 0x0000001612137299 */ /* 0x000fe20008001205 */
[----:B------:R-:W-:Y:S01]  /*ce70*/  ULDC UR20, c[0x0][0x600] ;  /* 0x0001800000147ab9 */ /* 0x000fe20000000800 */
[----:B------:R-:W-:Y:S02]  /*ce80*/  USHF.R.U32.HI UR10, URZ, UR22, UR5 ;  /* 0x000000163f0a7299 */ /* 0x000fe40008011605 */
[----:B------:R-:W-:Y:S02]  /*ce90*/  UIADD3 UR21, UR20, -0x1, URZ ;  /* 0xffffffff14157890 */ /* 0x000fe4000fffe03f */
[----:B------:R-:W-:Y:S01]  /*cea0*/  ULOP3.LUT UR26, URZ, UR11, URZ, 0x33, !UPT ;  /* 0x0000000b3f1a7292 */ /* 0x000fe2000f8e333f */
        /* <DEDUP_REMOVED lines=17> */
.L_x_356:
[----:B------:R-:W-:Y:S01]  /*cfc0*/  USHF.R.U64 UR6, UR5, UR23, UR10 ;  /* 0x0000001705067299 */ /* 0x000fe2000800120a */
[----:B------:R-:W-:Y:S01]  /*cfd0*/  IMAD.MOV.U32 R0, RZ, RZ, 0x1 ;  /* 0x00000001ff007424 */ /* 0x000fe200078e00ff */
[----:B------:R-:W-:Y:S01]  /*cfe0*/  USHF.L.U32 UR25, UR25, UR22, URZ ;  /* 0x0000001619197299 */ /* 0x000fe2000800063f */
[----:B------:R-:W-:Y:S01]  /*cff0*/  IMAD.U32 R8, RZ, RZ, UR4 ;  /* 0x00000004ff087e24 */ /* 0x000fe2000f8e00ff */
[----:B------:R-:W-:Y:S02]  /*d000*/  ULOP3.LUT UR5, UR18, UR26, URZ, 0xc0, !UPT ;  /* 0x0000001a12057292 */ /* 0x000fe4000f8ec03f */
[----:B------:R-:W-:Y:S02]  /*d010*/  UIADD3 UR7, -UR6, URZ, URZ ;  /* 0x0000003f06077290 */ /* 0x000fe4000fffe13f */
[----:B------:R-:W-:Y:S02]  /*d020*/  UIMAD UR6, UR25, UR6, UR5 ;  /* 0x00000006190672a4 */ /* 0x000fe4000f8e0205 */
[----:B------:R-:W-:-:S02]  /*d030*/  ULOP3.LUT UR17, UR17, UR21, URZ, 0xc0, !UPT ;  /* 0x0000001511117292 */ /* 0x000fc4000f8ec03f */
[----:B------:R-:W-:Y:S02]  /*d040*/  UIMAD UR5, UR7, UR24, UR19 ;  /* 0x00000018070572a4 */ /* 0x000fe4000f8e0213 */
[----:B------:R-:W-:Y:S01]  /*d050*/  UISETP.NE.AND UP0, UPT, UR39, URZ, UPT ;  /* 0x0000003f2700728c */ /* 0x000fe2000bf05270 */
[----:B------:R-:W-:Y:S01]  /*d060*/  ULDC UR7, c[0x0][0x610] ;  /* 0x0001840000077ab9 */ /* 0x000fe20000000800 */
[----:B------:R-:W-:Y:S02]  /*d070*/  UIMAD UR5, UR5, UR20, UR17 ;  /* 0x00000014050572a4 */ /* 0x000fe4000f8e0211 */
[----:B------:R-:W-:-:S04]  /*d080*/  UIMAD UR8, UR6, UR7, UR8 ;  /* 0x00000007060872a4 */ /* 0x000fc8000f8e0208 */
[----:B------:R-:W-:Y:S02]  /*d090*/  USEL UR6, UR5, UR8, !UP0 ;  /* 0x0000000805067287 */ /* 0x000fe4000c000000 */
[----:B------:R-:W-:-:S04]  /*d0a0*/  USEL UR8, UR8, UR5, !UP0 ;  /* 0x0000000508087287 */ /* 0x000fc8000c000000 */
[----:B------:R-:W-:Y:S02]  /*d0b0*/  IMAD.U32 R6, RZ, RZ, UR6 ;  /* 0x00000006ff067e24 */ /* 0x000fe4000f8e00ff */
[----:B------:R-:W-:-:S07]  /*d0c0*/  IMAD.U32 R4, RZ, RZ, UR8 ;  /* 0x00000008ff047e24 */ /* 0x000fce000f8e00ff */
.L_x_354:
[----:B------:R-:W-:-:S08]  /*d0d0*/  NOP ;  /* 0x0000000000007918 */ /* 0x000fd00000000000 */
[----:B------:R-:W0:-:S00]  /*d0e0*/  USETMAXREG.DEALLOC.CTAPOOL 0x28 ;  /* 0x00000028000079c8 */ /* 0x000e0000080e0500 */
[----:B------:R-:W-:-:S13]  /*d0f0*/  ISETP.NE.AND P0, PT, RZ, UR9, PT ;  /* 0x00000009ff007c0c */ /* 0x000fda000bf05270 */
[----:B------:R-:W-:Y:S05]  /*d100*/  @P0 EXIT ;  /* 0x000000000000094d */ /* 0x000fea0003800000 */
[----:B0-----:R-:W-:Y:S01]  /*d110*/  LOP3.LUT P0, RZ, R0, 0xff, RZ, 0xc0, !PT ;  /* 0x000000ff00ff7812 */ /* 0x001fe2000780c0ff */
[----:B------:R-:W-:Y:S02]  /*d120*/  IMAD.MOV.U32 R0, RZ, RZ, 0x1 ;  /* 0x00000001ff007424 */ /* 0x000fe400078e00ff */
[----:B------:R-:W-:-:S10]  /*d130*/  IMAD.MOV.U32 R10, RZ, RZ, RZ ;  /* 0x000000ffff0a7224 */ /* 0x000fd400078e00ff */
[----:B------:R-:W-:Y:S05]  /*d140*/  @!P0 BRA `(.L_x_357) ;  /* 0x0000000c00548947 */ /* 0x000fea0003800000 */
[----:B------:R-:W0:Y:S01]  /*d150*/  S2R R3, SR_CgaCtaId ;  /* 0x0000000000037919 */ /* 0x000e220000008800 */
[----:B------:R-:W-:Y:S01]  /*d160*/  ULDC UR4, c[0x0][0x28c] ;  /* 0x0000a30000047ab9 */ /* 0x000fe20000000800 */
[----:B------:R-:W-:Y:S01]  /*d170*/  ULDC UR5, c[0x0][0x600] ;  /* 0x0001800000057ab9 */ /* 0x000fe20000000800 */
[----:B------:R-:W-:Y:S01]  /*d180*/  UIADD3 UR9, UR4, 0xf, URZ ;  /* 0x0000000f04097890 */ /* 0x000fe2000fffe03f */
[----:B------:R-:W-:Y:S01]  /*d190*/  BSSY B0, `(.L_x_357) ;  /* 0x00000d0000007945 */ /* 0x000fe20003800000 */
[----:B------:R-:W-:Y:S01]  /*d1a0*/  ULDC UR7, c[0x0][0x658] ;  /* 0x0001960000077ab9 */ /* 0x000fe20000000800 */
[----:B------:R-:W-:Y:S01]  /*d1b0*/  UMOV UR10, 0x1 ;  /* 0x00000001000a7882 */ /* 0x000fe20000000000 */
[----:B------:R-:W-:Y:S01]  /*d1c0*/  UIADD3 UR4, UR5, -0x1, URZ ;  /* 0xffffffff05047890 */ /* 0x000fe2000fffe03f */
[----:B------:R-:W-:Y:S01]  /*d1d0*/  IMAD.MOV.U32 R11, RZ, RZ, 0x1 ;  /* 0x00000001ff0b7424 */ /* 0x000fe200078e00ff */
[----:B------:R-:W-:Y:S01]  /*d1e0*/  UMOV UR8, 0xffffffff ;  /* 0xffffffff00087882 */ /* 0x000fe20000000000 */
[----:B------:R-:W-:Y:S01]  /*d1f0*/  USHF.L.U32 UR5, UR10, UR7, URZ ;  /* 0x000000070a057299 */ /* 0x000fe2000800063f */
[----:B------:R-:W-:Y:S01]  /*d200*/  IMAD.MOV.U32 R0, RZ, RZ, 0x1 ;  /* 0x00000001ff007424 */ /* 0x000fe200078e00ff */
[----:B------:R-:W-:Y:S01]  /*d210*/  USHF.R.S32.HI UR10, URZ, 0x1f, UR9 ;  /* 0x0000001f3f0a7899 */ /* 0x000fe20008011409 */
[----:B------:R-:W-:Y:S01]  /*d220*/  IMAD.MOV.U32 R10, RZ, RZ, RZ ;  /* 0x000000ffff0a7224 */ /* 0x000fe200078e00ff */
[----:B------:R-:W-:Y:S01]  /*d230*/  ULDC UR6, c[0x0][0xc] ;  /* 0x0000030000067ab9 */ /* 0x000fe20000000800 */
[----:B------:R-:W-:-:S02]  /*d240*/  USHF.L.U32 UR11, UR8, UR7, URZ ;  /* 0x00000007080b7299 */ /* 0x000fc4000800063f */
[----:B------:R-:W-:Y:S01]  /*d250*/  ULEA.HI UR10, UR10, UR9, URZ, 0x4 ;  /* 0x000000090a0a7291 */ /* 0x000fe2000f8f203f */
[----:B------:R-:W-:Y:S01]  /*d260*/  ULDC UR7, c[0x0][0x10] ;  /* 0x0000040000077ab9 */ /* 0x000fe20000000800 */
[----:B------:R-:W-:Y:S01]  /*d270*/  ULDC UR8, c[0x0][0x14] ;  /* 0x0000050000087ab9 */ /* 0x000fe20000000800 */
[----:B------:R-:W-:Y:S02]  /*d280*/  UIMAD.WIDE.U32 UR6, UR6, UR7, URZ ;  /* 0x00000007060672a5 */ /* 0x000fe4000f8e003f */
[----:B------:R-:W-:Y:S02]  /*d290*/  USHF.R.S32.HI UR18, URZ, 0x4, UR10 ;  /* 0x000000043f127899 */ /* 0x000fe4000801140a */
[----:B------:R-:W-:Y:S02]  /*d2a0*/  UIMAD.WIDE.U32 UR22, UR6, UR8, URZ ;  /* 0x00000008061672a5 */ /* 0x000fe4000f8e003f */
[----:B------:R-:W-:Y:S02]  /*d2b0*/  UIMAD UR13, UR7, UR8, URZ ;  /* 0x00000008070d72a4 */ /* 0x000fe4000f8e023f */
[----:B------:R-:W-:-:S02]  /*d2c0*/  ULOP3.LUT UR21, UR38, 0x2, URZ, 0xfc, !UPT ;  /* 0x0000000226157892 */ /* 0x000fc4000f8efc3f */
[----:B------:R-:W-:Y:S01]  /*d2d0*/  ULOP3.LUT UR19, URZ, UR11, URZ, 0x33, !UPT ;  /* 0x0000000b3f137292 */ /* 0x000fe2000f8e333f */
[----:B0-----:R-:W-:Y:S01]  /*d2e0*/  LOP3.LUT R3, R3, 0x1, RZ, 0xc0, !PT ;  /* 0x0000000103037812 */ /* 0x001fe200078ec0ff */
[----:B------:R-:W-:Y:S02]  /*d2f0*/  UIADD3 UR13, UR23, UR13, URZ ;  /* 0x0000000d170d7290 */ /* 0x000fe4000fffe03f */
[----:B------:R-:W-:Y:S01]  /*d300*/  UIADD3 UR26, UR18, 0x1, URZ ;  /* 0x00000001121a7890 */ /* 0x000fe2000fffe03f */
[----:B------:R-:W-:-:S11]  /*d310*/  ULDC.64 UR24, c[0x0][0x198] ;  /* 0x0000660000187ab9 */ /* 0x000fd60000000a00 */
.L_x_368:
[----:B------:R-:W-:-:S03]  /*d320*/  UMOV UR6, 0xffffffff ;  /* 0xffffffff00067882 */ /* 0x000fc60000000000 */
[----:B------:R-:W-:Y:S05]  /*d330*/  BRA.DIV UR6, `(.L_x_358) ;  /* 0x00000016069c7947 */ /* 0x000fea000b800000 */
[----:B------:R-:W-:-:S13]  /*d340*/  ELECT P6, URZ, PT ;  /* 0x00000000003f782f */ /* 0x000fda00038c0000 */
.L_x_392:
[----:B------:R-:W0:Y:S01]  /*d350*/  LDC R5, c[0x0][0x28c] ;  /* 0x0000a300ff057b82 */ /* 0x000e220000000800 */
[----:B------:R-:W-:Y:S01]  /*d360*/  BSSY B1, `(.L_x_359) ;  /* 0x000003b000017945 */ /* 0x000fe20003800000 */
[----:B0-----:R-:W-:-:S13]  /*d370*/  ISETP.LT.OR P6, PT, R5, 0x1, !P6 ;  /* 0x000000010500780c */ /* 0x001fda00077c1670 */
[----:B------:R-:W-:Y:S05]  /*d380*/  @P6 BRA `(.L_x_360) ;  /* 0x0000000000e06947 */ /* 0x000fea0003800000 */
[----:B------:R-:W-:Y:S02]  /*d390*/  IMAD R5, R6, 0x2, R3 ;  /* 0x0000000206057824 */ /* 0x000fe400078e0203 */
[----:B------:R-:W-:Y:S02]  /*d3a0*/  IMAD.SHL.U32 R12, R4, 0x100, RZ ;  /* 0x00000100040c7824 */ /* 0x000fe400078e00ff */
[----:B------:R-:W-:Y:S02]  /*d3b0*/  IMAD.MOV.U32 R15, RZ, RZ, RZ ;  /* 0x000000ffff0f7224 */ /* 0x000fe400078e00ff */
[----:B------:R-:W-:Y:S02]  /*d3c0*/  IMAD.U32 R18, RZ, RZ, UR26 ;  /* 0x0000001aff127e24 */ /* 0x000fe4000f8e00ff */
[----:B------:R-:W-:Y:S02]  /*d3d0*/  IMAD.MOV.U32 R4, RZ, RZ, R0 ;  /* 0x000000ffff047224 */ /* 0x000fe400078e0000 */
[----:B------:R-:W-:-:S02]  /*d3e0*/  IMAD.MOV.U32 R6, RZ, RZ, R10 ;  /* 0x000000ffff067224 */ /* 0x000fc400078e000a */
[----:B------:R-:W-:-:S07]  /*d3f0*/  IMAD R9, R5, 0x50, RZ ;  /* 0x0000005005097824 */ /* 0x000fce00078e02ff */
.L_x_363:
[----:B------:R-:W0:Y:S01]  /*d400*/  S2R R14, SR_CgaCtaId ;  /* 0x00000000000e7919 */ /* 0x000e220000008800 */
[----:B------:R-:W-:Y:S02]  /*d410*/  MOV R5, 0x400 ;  /* 0x0000040000057802 */ /* 0x000fe40000000f00 */
[----:B------:R-:W-:-:S13]  /*d420*/  LOP3.LUT P1, RZ, R2, 0x7f, RZ, 0xc0, !PT ;  /* 0x0000007f02ff7812 */ /* 0x000fda000782c0ff */
[----:B------:R-:W1:Y:S01]  /*d430*/  @!P1 LDC R7, c[0x0][0x500] ;  /* 0x00014000ff079b82 */ /* 0x000e620000000800 */
[----:B0-----:R-:W-:Y:S02]  /*d440*/  LEA R13, R14, R5, 0x18 ;  /* 0x000000050e0d7211 */ /* 0x001fe400078ec0ff */
[----:B------:R-:W-:-:S03]  /*d450*/  SHF.L.U32 R5, R4, 0x1f, RZ ;  /* 0x0000001f04057819 */ /* 0x000fc600000006ff */
[----:B------:R-:W-:-:S04]  /*d460*/  IMAD R14, R6, 0x8, R13 ;  /* 0x00000008060e7824 */ /* 0x000fc800078e020d */
[----:B------:R-:W0:Y:S02]  /*d470*/  SYNCS.PHASECHK.TRANS64.TRYWAIT P0, [R14+URZ+0x88], R5 ;  /* 0x000088050e0075a7 */ /* 0x000e24000800017f */
[----:B01----:R-:W-:Y:S05]  /*d480*/  @!P0 BRA `(.L_x_361) ;  /* 0x0000001400688947 */ /* 0x003fea0003800000 */
.L_x_393:
[----:B------:R-:W-:Y:S01]  /*d490*/  UPRMT UR6, UR21, 0x9910, URZ ;  /* 0x0000991015067896 */ /* 0x000fe2000800003f */
[----:B------:R1:W-:Y:S03]  /*d4a0*/  @!P1 SYNCS.ARRIVE.TRANS64 RZ, [R14+URZ], R7 ;  /* 0x000000070eff99a7 */ /* 0x0003e6000800003f */
[----:B------:R-:W-:-:S06]  /*d4b0*/  UISETP.NE.AND UP0, UPT, UR6, 0x2, UPT ;  /* 0x000000020600788c */ /* 0x000fcc000bf05270 */
[----:B------:R-:W-:-:S13]  /*d4c0*/  PLOP3.LUT P0, PT, PT, PT, UP0, 0x80, 0x0 ;  /* 0x000000000000781c */ /* 0x000fda0003f0f008 */
[----:B-1----:R-:W-:Y:S05]  /*d4d0*/  @P0 BRA `(.L_x_362) ;  /* 0x0000000000040947 */ /* 0x002fea0003800000 */
[----:B------:R-:W-:Y:S01]  /*d4e0*/  BPT.TRAP 0x1 ;  /* 0x000000040000795c */ /* 0x000fe20000300000 */
.L_x_362:
[----:B0-----:R-:W-:Y:S01]  /*d4f0*/  IMAD R5, R6, 0x2, R3 ;  /* 0x0000000206057824 */ /* 0x001fe200078e0203 */
[----:B------:R-:W-:Y:S01]  /*d500*/  R2UR UR9, R14 ;  /* 0x000000000e0972ca */ /* 0x000fe200000e0000 */
[--C-:B------:R-:W-:Y:S01]  /*d510*/  IMAD R7, R6, 0x2000, R13.reuse ;  /* 0x0000200006077824 */ /* 0x100fe200078e020d */
[----:B------:R-:W-:Y:S01]  /*d520*/  UIADD3 UR6, UP0, UR24, 0xf0, URZ ;  /* 0x000000f018067890 */ /* 0x000fe2000ff1e03f */
[----:B------:R-:W-:Y:S01]  /*d530*/  IMAD R5, R5, 0x500, RZ ;  /* 0x0000050005057824 */ /* 0x000fe200078e02ff */
[----:B------:R-:W-:Y:S01]  /*d540*/  R2UR UR11, R12 ;  /* 0x000000000c0b72ca */ /* 0x000fe200000e0000 */
[----:B------:R-:W-:Y:S01]  /*d550*/  VIADD R18, R18, 0xffffffff ;  /* 0xffffffff12127836 */ /* 0x000fe20000000000 */
[----:B------:R-:W-:Y:S01]  /*d560*/  R2UR UR7, R7 ;  /* 0x00000000070772ca */ /* 0x000fe200000e0000 */
[----:B------:R-:W-:Y:S01]  /*d570*/  IMAD R5, R5, 0x2, R13 ;  /* 0x0000000205057824 */ /* 0x000fe200078e020d */
[----:B------:R-:W-:Y:S01]  /*d580*/  R2UR UR10, R15 ;  /* 0x000000000f0a72ca */ /* 0x000fe200000e0000 */
[----:B------:R-:W-:Y:S01]  /*d590*/  UIADD3 UR28, UP1, UR24, 0x1f0, URZ ;  /* 0x000001f0181c7890 */ /* 0x000fe2000ff3e03f */
[----:B------:R-:W-:Y:S01]  /*d5a0*/  R2UR UR12, R8 ;  /* 0x00000000080c72ca */ /* 0x000fe200000e0000 */
[----:B------:R-:W-:Y:S01]  /*d5b0*/  VIADD R6, R6, 0x1 ;  /* 0x0000000106067836 */ /* 0x000fe20000000000 */
[----:B------:R-:W-:Y:S01]  /*d5c0*/  R2UR UR8, R5 ;  /* 0x00000000050872ca */ /* 0x000fe200000e0000 */
[----:B------:R-:W-:Y:S01]  /*d5d0*/  UIADD3.X UR29, URZ, UR25, URZ, UP1, !UPT ;  /* 0x000000193f1d7290 */ /* 0x000fe20008ffe43f */
[----:B------:R-:W-:Y:S01]  /*d5e0*/  R2UR UR20, R9 ;  /* 0x00000000091472ca */ /* 0x000fe200000e0000 */
[----:B------:R-:W-:Y:S01]  /*d5f0*/  UMOV UR14, 0x0 ;  /* 0x00000000000e7882 */ /* 0x000fe20000000000 */
[----:B------:R-:W-:Y:S01]  /*d600*/  ISETP.GT.AND P1, PT, R18, 0x1, PT ;  /* 0x000000011200780c */ /* 0x000fe20003f24270 */
[----:B------:R-:W-:Y:S01]  /*d610*/  UMOV UR15, 0x10000000 ;  /* 0x10000000000f7882 */ /* 0x000fe20000000000 */
[C---:B------:R-:W-:Y:S01]  /*d620*/  ISETP.NE.AND P0, PT, R6.reuse, 0x11, PT ;  /* 0x000000110600780c */ /* 0x040fe20003f05270 */
[----:B------:R-:W-:Y:S01]  /*d630*/  UIADD3 UR16, UR7, 0x200, URZ ;  /* 0x0000020007107890 */ /* 0x000fe2000fffe03f */
[----:B------:R-:W-:Y:S01]  /*d640*/  VIADD R15, R15, 0x10 ;  /* 0x000000100f0f7836 */ /* 0x000fe20000000000 */
[----:B------:R-:W-:Y:S01]  /*d650*/  UIADD3.X UR7, URZ, UR25, URZ, UP0, !UPT ;  /* 0x000000193f077290 */ /* 0x000fe200087fe43f */
[----:B------:R-:W-:Y:S01]  /*d660*/  SEL R5, RZ, 0x1, P0 ;  /* 0x00000001ff057807 */ /* 0x000fe20000000000 */
[----:B------:R-:W-:Y:S01]  /*d670*/  UMOV UR27, 0x30000 ;  /* 0x00030000001b7882 */ /* 0x000fe20000000000 */
[----:B------:R-:W-:Y:S01]  /*d680*/  SEL R6, R6, RZ, P0 ;  /* 0x000000ff06067207 */ /* 0x000fe20000000000 */
[----:B------:R-:W-:Y:S01]  /*d690*/  UIADD3 UR17, UR8, 0x22200, URZ ;  /* 0x0002220008117890 */ /* 0x000fe2000fffe03f */
[----:B------:R-:W-:-:S02]  /*d6a0*/  LOP3.LUT R4, R4, R5, RZ, 0x3c, !PT ;  /* 0x0000000504047212 */ /* 0x000fc400078e3cff */
[----:B------:R-:W-:Y:S02]  /*d6b0*/  UMOV UR8, UR16 ;  /* 0x0000001000087c82 */ /* 0x000fe40008000000 */
[----:B------:R0:W-:Y:S02]  /*d6c0*/  UTMALDG.3D [UR8], [UR6], desc[UR14] ;  /* 0x00000e08060075b4 */ /* 0x0001e40008011000 */
[----:B0-----:R-:W-:Y:S01]  /*d6d0*/  UMOV UR8, UR17 ;  /* 0x0000001100087c82 */ /* 0x001fe20008000000 */
[----:B------:R-:W-:Y:S02]  /*d6e0*/  UMOV UR11, UR20 ;  /* 0x00000014000b7c82 */ /* 0x000fe40008000000 */
[----:B------:R0:W-:Y:S02]  /*d6f0*/  UTMALDG.3D.MULTICAST [UR8], [UR28], UR27, desc[UR14] ;  /* 0x00000e081c0073b4 */ /* 0x0001e4000801181b */
[----:B0-----:R-:W-:Y:S05]  /*d700*/  @P1 BRA `(.L_x_363) ;  /* 0xfffffffc003c1947 */ /* 0x001fea000383ffff */
.L_x_360:
[----:B------:R-:W-:Y:S05]  /*d710*/  BSYNC B1 ;  /* 0x0000000000017941 */ /* 0x000fea0003800000 */
.L_x_359:
[----:B------:R-:W-:Y:S01]  /*d720*/  LOP3.LUT P1, RZ, R11, 0xff, RZ, 0xc0, !PT ;  /* 0x000000ff0bff7812 */ /* 0x000fe2000782c0ff */
[----:B------:R-:W-:Y:S01]  /*d730*/  VIADD R10, R10, UR18 ;  /* 0x000000120a0a7c36 */ /* 0x000fe20008000000 */
[----:B------:R-:W-:Y:S01]  /*d740*/  ULDC.64 UR6, c[0x0][0x650] ;  /* 0x0001940000067ab9 */ /* 0x000fe20000000a00 */
[----:B------:R-:W-:Y:S01]  /*d750*/  IMAD.U32 R7, RZ, RZ, UR18 ;  /* 0x00000012ff077e24 */ /* 0x000fe2000f8e00ff */
[----:B------:R-:W-:Y:S01]  /*d760*/  UISETP.GE.U32.AND UP0, UPT, UR18, 0x11, UPT ;  /* 0x000000111200788c */ /* 0x000fe2000bf06070 */
[----:B------:R-:W-:Y:S01]  /*d770*/  BSSY B1, `(.L_x_364) ;  /* 0x000006f000017945 */ /* 0x000fe20003800000 */
[----:B------:R-:W-:Y:S01]  /*d780*/  ISETP.GT.U32.AND P0, PT, R10, 0x10, PT ;  /* 0x000000100a00780c */ /* 0x000fe20003f04070 */
[----:B------:R-:W-:Y:S01]  /*d790*/  IMAD.MOV.U32 R8, RZ, RZ, -0x1 ;  /* 0xffffffffff087424 */ /* 0x000fe200078e00ff */
[----:B------:R-:W-:Y:S02]  /*d7a0*/  PRMT R11, RZ, 0x7610, R11 ;  /* 0x00007610ff0b7816 */ /* 0x000fe4000000000b */
[----:B------:R-:W-:-:S02]  /*d7b0*/  ISETP.LT.U32.AND P0, PT, R7, 0x11, P0 ;  /* 0x000000110700780c */ /* 0x000fc40000701070 */
[----:B------:R-:W-:Y:S01]  /*d7c0*/  PLOP3.LUT P2, PT, PT, PT, UP0, 0x80, 0x0 ;  /* 0x000000000000781c */ /* 0x000fe20003f4f008 */
[----:B------:R-:W0:Y:S01]  /*d7d0*/  @P1 S2R R5, SR_CgaCtaId ;  /* 0x0000000000051919 */ /* 0x000e220000008800 */
[----:B------:R-:W-:-:S04]  /*d7e0*/  @P1 MOV R4, 0x400 ;  /* 0x0000040000041802 */ /* 0x000fc80000000f00 */
[----:B0-----:R-:W-:Y:S01]  /*d7f0*/  @P1 LEA R6, R5, R4, 0x18 ;  /* 0x0000000405061211 */ /* 0x001fe200078ec0ff */
[----:B------:R-:W-:-:S03]  /*d800*/  IMAD.WIDE.U32 R4, R10, -0xf0f0f0f, RZ ;  /* 0xf0f0f0f10a047825 */ /* 0x000fc600078e00ff */
[----:B------:R0:W-:Y:S01]  /*d810*/  @P1 SYNCS.ARRIVE.TRANS64.A1T0 RZ, [R6+URZ+0x128], RZ ;  /* 0x000128ff06ff19a7 */ /* 0x0001e2000810003f */
[----:B------:R-:W-:Y:S01]  /*d820*/  IADD3 R16, P1, R16, UR22, RZ ;  /* 0x0000001610107c10 */ /* 0x000fe2000ff3e0ff */
[----:B------:R-:W-:Y:S01]  /*d830*/  IMAD.MOV.U32 R4, RZ, RZ, -0x1 ;  /* 0xffffffffff047424 */ /* 0x000fe200078e00ff */
[----:B------:R-:W-:Y:S02]  /*d840*/  SHF.R.U32.HI R7, RZ, 0x4, R5 ;  /* 0x00000004ff077819 */ /* 0x000fe40000011605 */
[----:B------:R-:W-:Y:S02]  /*d850*/  SEL R5, RZ, 0x1, !P0 ;  /* 0x00000001ff057807 */ /* 0x000fe40004000000 */
[----:B------:R-:W-:Y:S01]  /*d860*/  IADD3.X R17, R17, UR13, RZ, P1, !PT ;  /* 0x0000000d11117c10 */ /* 0x000fe20008ffe4ff */
[----:B------:R-:W-:Y:S01]  /*d870*/  IMAD R10, R7, -0x11, R10 ;  /* 0xffffffef070a7824 */ /* 0x000fe200078e020a */
[----:B------:R-:W-:Y:S01]  /*d880*/  ISETP.GE.U32.AND P0, PT, R16, UR6, PT ;  /* 0x0000000610007c0c */ /* 0x000fe2000bf06070 */
[----:B0-----:R-:W-:Y:S01]  /*d890*/  IMAD.MOV.U32 R6, RZ, RZ, -0x1 ;  /* 0xffffffffff067424 */ /* 0x001fe200078e00ff */
[----:B------:R-:W-:-:S02]  /*d8a0*/  LOP3.LUT R0, R0, R5, RZ, 0x3c, !PT ;  /* 0x0000000500007212 */ /* 0x000fc400078e3cff */
[----:B------:R-:W-:Y:S02]  /*d8b0*/  ISETP.GE.U32.AND.EX P0, PT, R17, UR7, PT, P0 ;  /* 0x0000000711007c0c */ /* 0x000fe4000bf06100 */
[----:B------:R-:W-:Y:S02]  /*d8c0*/  @P2 LOP3.LUT R0, R0, 0x1, R7, 0x78, !PT ;  /* 0x0000000100002812 */ /* 0x000fe400078e7807 */
[----:B------:R-:W-:-:S09]  /*d8d0*/  PRMT R5, RZ, 0x7610, R5 ;  /* 0x00007610ff057816 */ /* 0x000fd20000000005 */
[----:B------:R-:W-:Y:S05]  /*d8e0*/  @P0 BRA `(.L_x_365) ;  /* 0x00000004005c0947 */ /* 0x000fea0003800000 */
[----:B------:R-:W-:Y:S01]  /*d8f0*/  ULDC.64 UR6, c[0x0][0x628] ;  /* 0x00018a0000067ab9 */ /* 0x000fe20000000a00 */
[----:B------:R-:W0:Y:S01]  /*d900*/  S2R R13, SR_CTAID.X ;  /* 0x00000000000d7919 */ /* 0x000e220000002500 */
[----:B------:R-:W-:Y:S01]  /*d910*/  ISETP.NE.U32.AND P0, PT, RZ, UR6, PT ;  /* 0x00000006ff007c0c */ /* 0x000fe2000bf05070 */
[----:B------:R-:W-:Y:S01]  /*d920*/  ULDC UR9, c[0x0][0x630] ;  /* 0x00018c0000097ab9 */ /* 0x000fe20000000800 */
[----:B------:R-:W-:Y:S01]  /*d930*/  IMAD.MOV.U32 R4, RZ, RZ, R16 ;  /* 0x000000ffff047224 */ /* 0x000fe200078e0010 */
[----:B------:R-:W1:Y:S01]  /*d940*/  S2R R12, SR_CTAID.Y ;  /* 0x00000000000c7919 */ /* 0x000e620000002600 */
[----:B------:R-:W-:Y:S01]  /*d950*/  ISETP.NE.AND.EX P0, PT, RZ, UR7, PT, P0 ;  /* 0x00000007ff007c0c */ /* 0x000fe2000bf05300 */
[----:B------:R-:W-:-:S12]  /*d960*/  IMAD.MOV.U32 R5, RZ, RZ, R17 ;  /* 0x000000ffff057224 */ /* 0x000fd800078e0011 */
[----:B------:R-:W-:Y:S05]  /*d970*/  @!P0 BRA `(.L_x_366) ;  /* 0x0000000000288947 */ /* 0x000fea0003800000 */
[----:B------:R-:W-:Y:S02]  /*d980*/  ULDC UR8, c[0x0][0x634] ;  /* 0x00018d0000087ab9 */ /* 0x000fe40000000800 */
[----:B------:R-:W-:-:S05]  /*d990*/  IADD3 R9, P0, R16, UR8, RZ ;  /* 0x0000000810097c10 */ /* 0x000fca000ff1e0ff */
[----:B------:R-:W-:-:S04]  /*d9a0*/  IMAD.X R15, RZ, RZ, R17, P0 ;  /* 0x000000ffff0f7224 */ /* 0x000fc800000e0611 */
[----:B------:R-:W-:-:S04]  /*d9b0*/  IMAD.WIDE.U32 R6, R15, UR6, RZ ;  /* 0x000000060f067c25 */ /* 0x000fc8000f8e00ff */
[----:B------:R-:W-:-:S04]  /*d9c0*/  IMAD.WIDE.U32 R6, P0, R9, UR7, R6 ;  /* 0x0000000709067c25 */ /* 0x000fc8000f800006 */
[----:B------:R-:W-:-:S04]  /*d9d0*/  IMAD.WIDE.U32 R8, R9, UR6, RZ ;  /* 0x0000000609087c25 */ /* 0x000fc8000f8e00ff */
[----:B------:R-:W-:Y:S01]  /*d9e0*/  IMAD.X R5, RZ, RZ, RZ, P0 ;  /* 0x000000ffff057224 */ /* 0x000fe200000e06ff */
[----:B------:R-:W-:Y:S01]  /*d9f0*/  IADD3 RZ, P0, R9, R6, RZ ;  /* 0x0000000609ff7210 */ /* 0x000fe20007f1e0ff */
[----:B------:R-:W-:-:S04]  /*da00*/  IMAD.MOV.U32 R4, RZ, RZ, R7 ;  /* 0x000000ffff047224 */ /* 0x000fc800078e0007 */
[----:B------:R-:W-:-:S08]  /*da10*/  IMAD.WIDE.U32.X R4, R15, UR7, R4, P0 ;  /* 0x000000070f047c25 */ /* 0x000fd000080e0404 */
.L_x_366:
[--C-:B------:R-:W-:Y:S01]  /*da20*/  SHF.R.U64 R8, R4, UR9, R5.reuse ;  /* 0x0000000904087c19 */ /* 0x100fe20008001205 */
[----:B------:R-:W-:Y:S01]  /*da30*/  ULDC.64 UR6, c[0x0][0x620] ;  /* 0x0001880000067ab9 */ /* 0x000fe20000000a00 */
[----:B------:R-:W-:Y:S01]  /*da40*/  SHF.R.U32.HI R4, RZ, UR9, R5 ;  /* 0x00000009ff047c19 */ /* 0x000fe20008011605 */
[----:B------:R-:W2:Y:S01]  /*da50*/  LDC R20, c[0x0][0x144] ;  /* 0x00005100ff147b82 */ /* 0x000ea20000000800 */
[----:B------:R-:W-:Y:S01]  /*da60*/  IADD3 R7, P0, RZ, -R8, RZ ;  /* 0x80000008ff077210 */ /* 0x000fe20007f1e0ff */
[----:B------:R-:W-:Y:S01]  /*da70*/  ULDC.64 UR10, c[0x0][0x640] ;  /* 0x00019000000a7ab9 */ /* 0x000fe20000000a00 */
[----:B------:R-:W-:Y:S01]  /*da80*/  ULDC UR8, c[0x0][0x608] ;  /* 0x0001820000087ab9 */ /* 0x000fe20000000800 */
[----:B------:R-:W-:Y:S02]  /*da90*/  UISETP.NE.AND UP0, UPT, UR39, URZ, UPT ;  /* 0x0000003f2700728c */ /* 0x000fe4000bf05270 */
[----:B------:R-:W-:Y:S01]  /*daa0*/  IMAD.X R4, RZ, RZ, ~R4, P0 ;  /* 0x000000ffff047224 */ /* 0x000fe200000e0e04 */
[----:B------:R-:W-:Y:S01]  /*dab0*/  ISETP.NE.U32.AND P0, PT, RZ, UR10, PT ;  /* 0x0000000aff007c0c */ /* 0x000fe2000bf05070 */
[----:B------:R-:W3:Y:S02]  /*dac0*/  LDC R15, c[0x0][0x148] ;  /* 0x00005200ff0f7b82 */ /* 0x000ee40000000800 */
[----:B------:R-:W-:Y:S01]  /*dad0*/  IMAD R6, R4, UR6, RZ ;  /* 0x0000000604067c24 */ /* 0x000fe2000f8e02ff */
[----:B------:R-:W-:Y:S01]  /*dae0*/  ISETP.NE.AND.EX P0, PT, RZ, UR11, PT, P0 ;  /* 0x0000000bff007c0c */ /* 0x000fe2000bf05300 */
[----:B------:R-:W-:Y:S01]  /*daf0*/  IMAD.WIDE.U32 R4, R7, UR6, R16 ;  /* 0x0000000607047c25 */ /* 0x000fe2000f8e0010 */
[----:B------:R-:W-:Y:S01]  /*db00*/  ULDC UR6, c[0x0][0x150] ;  /* 0x0000540000067ab9 */ /* 0x000fe20000000800 */
[----:B------:R-:W-:-:S02]  /*db10*/  PLOP3.LUT P2, PT, PT, PT, UP0, 0x80, 0x0 ;  /* 0x000000000000781c */ /* 0x000fc40003f4f008 */
[----:B------:R-:W-:Y:S01]  /*db20*/  IMAD R7, R7, UR7, R6 ;  /* 0x0000000707077c24 */ /* 0x000fe2000f8e0206 */
[----:B0-----:R-:W-:Y:S01]  /*db30*/  I2FP.F32.U32 R6, R13 ;  /* 0x0000000d00067245 */ /* 0x001fe20000201000 */
[----:B------:R-:W-:Y:S02]  /*db40*/  ULDC UR7, c[0x0][0x154] ;  /* 0x0000550000077ab9 */ /* 0x000fe40000000800 */
[----:B------:R-:W-:Y:S02]  /*db50*/  IMAD.IADD R5, R5, 0x1, R7 ;  /* 0x0000000105057824 */ /* 0x000fe400078e0207 */
[----:B------:R-:W-:Y:S01]  /*db60*/  FMUL R6, R6, UR6 ;  /* 0x0000000606067c20 */ /* 0x000fe20008400000 */
[----:B------:R-:W-:Y:S02]  /*db70*/  ULDC UR6, c[0x0][0x618] ;  /* 0x0001860000067ab9 */ /* 0x000fe40000000800 */
[--C-:B------:R-:W-:Y:S02]  /*db80*/  SHF.R.U64 R9, R4, UR6, R5.reuse ;  /* 0x0000000604097c19 */ /* 0x100fe40008001205 */
[----:B-1----:R-:W-:Y:S01]  /*db90*/  I2FP.F32.U32 R4, R12 ;  /* 0x0000000c00047245 */ /* 0x002fe20000201000 */
[----:B------:R-:W0:Y:S04]  /*dba0*/  F2I.U32.TRUNC.NTZ R6, R6 ;  /* 0x0000000600067305 */ /* 0x000e28000020f000 */
[----:B------:R-:W-:Y:S01]  /*dbb0*/  FMUL R7, R4, UR7 ;  /* 0x0000000704077c20 */ /* 0x000fe20008400000 */
[----:B------:R-:W-:Y:S01]  /*dbc0*/  SHF.R.U32.HI R4, RZ, UR6, R5 ;  /* 0x00000006ff047c19 */ /* 0x000fe20008011605 */
[----:B------:R-:W-:-:S02]  /*dbd0*/  ULDC UR6, c[0x0][0x658] ;  /* 0x0001960000067ab9 */ /* 0x000fc40000000800 */
[----:B------:R1:W4:Y:S01]  /*dbe0*/  F2I.U32.TRUNC.NTZ R19, R7 ;  /* 0x0000000700137305 */ /* 0x000322000020f000 */
[--C-:B------:R-:W-:Y:S02]  /*dbf0*/  SHF.R.U64 R18, R9, UR8, R4.reuse ;  /* 0x0000000809127c19 */ /* 0x100fe40008001204 */
[----:B------:R-:W-:Y:S01]  /*dc00*/  SHF.R.U32.HI R5, RZ, UR8, R4 ;  /* 0x00000008ff057c19 */ /* 0x000fe20008011604 */
[----:B0-----:R-:W-:-:S03]  /*dc10*/  IMAD.MOV R4, RZ, RZ, -R6 ;  /* 0x000000ffff047224 */ /* 0x001fc600078e0a06 */
[--C-:B------:R-:W-:Y:S02]  /*dc20*/  SHF.R.U64 R14, R18, UR6, R5.reuse ;  /* 0x00000006120e7c19 */ /* 0x100fe40008001205 */
[----:B------:R-:W-:Y:S01]  /*dc30*/  SHF.R.U32.HI R6, RZ, UR6, R5 ;  /* 0x00000006ff067c19 */ /* 0x000fe20008011605 */
[----:B--2---:R-:W-:Y:S02]  /*dc40*/  IMAD R21, R20, R4, R13 ;  /* 0x0000000414157224 */ /* 0x004fe400078e020d */
[----:B------:R-:W-:Y:S02]  /*dc50*/  IMAD.MOV.U32 R4, RZ, RZ, R14 ;  /* 0x000000ffff047224 */ /* 0x000fe400078e000e */
[----:B------:R-:W-:Y:S01]  /*dc60*/  IMAD.MOV.U32 R5, RZ, RZ, R6 ;  /* 0x000000ffff057224 */ /* 0x000fe200078e0006 */
[----:B-1--4-:R-:W-:Y:S06]  /*dc70*/  @!P0 BRA `(.L_x_367) ;  /* 0x0000000000288947 */ /* 0x012fec0003800000 */
[----:B------:R-:W-:Y:S02]  /*dc80*/  ULDC UR6, c[0x0][0x64c] ;  /* 0x0001930000067ab9 */ /* 0x000fe40000000800 */
[----:B------:R-:W-:-:S05]  /*dc90*/  IADD3 R5, P0, R14, UR6, RZ ;  /* 0x000000060e057c10 */ /* 0x000fca000ff1e0ff */
[----:B------:R-:W-:-:S04]  /*dca0*/  IMAD.X R13, RZ, RZ, R6, P0 ;  /* 0x000000ffff0d7224 */ /* 0x000fc800000e0606 */
[----:B------:R-:W-:-:S04]  /*dcb0*/  IMAD.WIDE.U32 R6, R13, UR10, RZ ;  /* 0x0000000a0d067c25 */ /* 0x000fc8000f8e00ff */
[----:B------:R-:W-:-:S04]  /*dcc0*/  IMAD.WIDE.U32 R6, P0, R5, UR11, R6 ;  /* 0x0000000b05067c25 */ /* 0x000fc8000f800006 */
[----:B------:R-:W-:-:S04]  /*dcd0*/  IMAD.WIDE.U32 R4, R5, UR10, RZ ;  /* 0x0000000a05047c25 */ /* 0x000fc8000f8e00ff */
[----:B------:R-:W-:Y:S01]  /*dce0*/  IMAD.MOV.U32 R4, RZ, RZ, R7 ;  /* 0x000000ffff047224 */ /* 0x000fe200078e0007 */
[----:B------:R-:W-:Y:S01]  /*dcf0*/  IADD3 RZ, P1, R5, R6, RZ ;  /* 0x0000000605ff7210 */ /* 0x000fe20007f3e0ff */
[----:B------:R-:W-:-:S04]  /*dd00*/  IMAD.X R5, RZ, RZ, RZ, P0 ;  /* 0x000000ffff057224 */ /* 0x000fc800000e06ff */
[----:B------:R-:W-:-:S08]  /*dd10*/  IMAD.WIDE.U32.X R4, R13, UR11, R4, P1 ;  /* 0x0000000b0d047c25 */ /* 0x000fd000088e0404 */
.L_x_367:
[----:B------:R-:W-:Y:S01]  /*dd20*/  ULDC UR6, c[0x0][0x648] ;  /* 0x0001920000067ab9 */ /* 0x000fe20000000800 */
[----:B------:R-:W-:Y:S01]  /*dd30*/  LOP3.LUT R18, R18, UR19, RZ, 0xc0, !PT ;  /* 0x0000001312127c12 */ /* 0x000fe2000f8ec0ff */
[----:B------:R-:W-:Y:S01]  /*dd40*/  IMAD.MOV R19, RZ, RZ, -R19 ;  /* 0x000000ffff137224 */ /* 0x000fe200078e0a13 */
[----:B------:R-:W-:Y:S01]  /*dd50*/  SHF.R.U64 R5, R4, UR6, R5 ;  /* 0x0000000604057c19 */ /* 0x000fe20008001205 */
[----:B------:R-:W-:Y:S01]  /*dd60*/  ULDC UR6, c[0x0][0x638] ;  /* 0x00018e0000067ab9 */ /* 0x000fe20000000800 */
[----:B------:R-:W-:Y:S01]  /*dd70*/  UISETP.NE.AND UP0, UPT, UR39, URZ, UPT ;  /* 0x0000003f2700728c */ /* 0x000fe2000bf05270 */
[----:B------:R-:W-:Y:S01]  /*dd80*/  LOP3.LUT R9, R9, UR4, RZ, 0xc0, !PT ;  /* 0x0000000409097c12 */ /* 0x000fe2000f8ec0ff */
[----:B---3--:R-:W-:Y:S01]  /*dd90*/  @P2 IMAD R21, R15, R19, R12 ;  /* 0x000000130f152224 */ /* 0x008fe200078e020c */
[----:B------:R-:W-:Y:S01]  /*dda0*/  ULDC UR7, c[0x0][0x610] ;  /* 0x0001840000077ab9 */ /* 0x000fe20000000800 */
[----:B------:R-:W-:Y:S02]  /*ddb0*/  IMAD.MOV R7, RZ, RZ, -R5 ;  /* 0x000000ffff077224 */ /* 0x000fe400078e0a05 */
[----:B------:R-:W-:Y:S01]  /*ddc0*/  IMAD R4, R5, UR5, R18 ;  /* 0x0000000505047c24 */ /* 0x000fe2000f8e0212 */
[----:B------:R-:W-:Y:S01]  /*ddd0*/  PLOP3.LUT P0, PT, PT, PT, UP0, 0x40, 0x0 ;  /* 0x000000000000781c */ /* 0x000fe20003f0e808 */
[----:B------:R-:W-:Y:S01]  /*dde0*/  IMAD R14, R7, UR6, R14 ;  /* 0x00000006070e7c24 */ /* 0x000fe2000f8e020e */
[----:B------:R-:W-:Y:S01]  /*ddf0*/  ULDC UR6, c[0x0][0x600] ;  /* 0x0001800000067ab9 */ /* 0x000fe20000000800 */
[----:B------:R-:W-:Y:S01]  /*de00*/  IMAD R4, R4, UR7, R21 ;  /* 0x0000000704047c24 */ /* 0x000fe2000f8e0215 */
[----:B------:R-:W-:Y:S01]  /*de10*/  PLOP3.LUT P1, PT, PT, PT, UP0, 0x40, 0x0 ;  /* 0x000000000000781c */ /* 0x000fe20003f2e808 */
[----:B------:R-:W-:-:S02]  /*de20*/  IMAD R7, R14, UR6, R9 ;  /* 0x000000060e077c24 */ /* 0x000fc4000f8e0209 */
[----:B------:R-:W-:-:S03]  /*de30*/  IMAD.MOV.U32 R5, RZ, RZ, 0x1 ;  /* 0x00000001ff057424 */ /* 0x000fc600078e00ff */
[----:B------:R-:W-:Y:S02]  /*de40*/  SEL R6, R7, R4, P0 ;  /* 0x0000000407067207 */ /* 0x000fe40000000000 */
[----:B------:R-:W-:-:S07]  /*de50*/  SEL R4, R4, R7, P1 ;  /* 0x0000000704047207 */ /* 0x000fce0000800000 */
.L_x_365:
[----:B------:R-:W-:Y:S05]  /*de60*/  BSYNC B1 ;  /* 0x0000000000017941 */ /* 0x000fea0003800000 */
.L_x_364:
[----:B------:R-:W-:-:S13]  /*de70*/  LOP3.LUT P0, RZ, R5, 0xff, RZ, 0xc0, !PT ;  /* 0x000000ff05ff7812 */ /* 0x000fda000780c0ff */
[----:B------:R-:W-:Y:S05]  /*de80*/  @P0 BRA `(.L_x_368) ;  /* 0xfffffff400240947 */ /* 0x000fea000383ffff */
[----:B------:R-:W-:Y:S05]  /*de90*/  BSYNC B0 ;  /* 0x0000000000007941 */ /* 0x000fea0003800000 */
.L_x_357:
[----:B------:R-:W-:-:S03]  /*dea0*/  UMOV UR6, 0xffffffff ;  /* 0xffffffff00067882 */ /* 0x000fc60000000000 */
[----:B------:R-:W-:Y:S05]  /*deb0*/  BRA.DIV UR6, `(.L_x_369) ;  /* 0x0000000a06f07947 */ /* 0x000fea000b800000 */
[----:B------:R-:W-:-:S13]  /*dec0*/  ELECT P6, URZ, PT ;  /* 0x00000000003f782f */ /* 0x000fda00038c0000 */
.L_x_396:
[----:B------:R-:W-:Y:S04]  /*ded0*/  BSSY B0, `(.L_x_370) ;  /* 0x00000a1000007945 */ /* 0x000fe80003800000 */
[----:B------:R-:W-:Y:S05]  /*dee0*/  @!P6 BRA `(.L_x_371) ;  /* 0x00000008007ce947 */ /* 0x000fea0003800000 */
[----:B------:R-:W-:-:S04]  /*def0*/  ULOP3.LUT UR6, UR38, 0x2, URZ, 0xfc, !UPT ;  /* 0x0000000226067892 */ /* 0x000fc8000f8efc3f */
[----:B------:R-:W-:-:S06]  /*df00*/  UISETP.NE.AND UP0, UPT, UR6, 0x3, UPT ;  /* 0x000000030600788c */ /* 0x000fcc000bf05270 */
[----:B------:R-:W-:-:S13]  /*df10*/  PLOP3.LUT P0, PT, PT, PT, UP0, 0x80, 0x0 ;  /* 0x000000000000781c */ /* 0x000fda0003f0f008 */
[----:B------:R-:W-:Y:S05]  /*df20*/  @!P0 BRA `(.L_x_372) ;  /* 0x0000000000048947 */ /* 0x000fea0003800000 */
[----:B------:R-:W-:Y:S01]  /*df30*/  BPT.TRAP 0x1 ;  /* 0x000000040000795c */ /* 0x000fe20000300000 */
.L_x_372:
[----:B------:R-:W0:Y:S01]  /*df40*/  S2R R3, SR_CgaCtaId ;  /* 0x0000000000037919 */ /* 0x000e220000008800 */
[----:B------:R-:W-:-:S04]  /*df50*/  MOV R2, 0x400 ;  /* 0x0000040000027802 */ /* 0x000fc80000000f00 */
[----:B0-----:R-:W-:Y:S02]  /*df60*/  LEA R3, R3, R2, 0x18 ;  /* 0x0000000203037211 */ /* 0x001fe400078ec0ff */
[----:B------:R-:W-:-:S03]  /*df70*/  SHF.L.U32 R2, R0, 0x1f, RZ ;  /* 0x0000001f00027819 */ /* 0x000fc600000006ff */
[----:B------:R-:W-:-:S04]  /*df80*/  VIADD R3, R3, 0x88 ;  /* 0x0000008803037836 */ /* 0x000fc80000000000 */
[C---:B------:R-:W-:Y:S02]  /*df90*/  IMAD R7, R10.reuse, 0x8, R3 ;  /* 0x000000080a077824 */ /* 0x040fe400078e0203 */
[----:B------:R-:W-:Y:S02]  /*dfa0*/  VIADD R10, R10, 0x1 ;  /* 0x000000010a0a7836 */ /* 0x000fe40000000000 */
[----:B------:R-:W0:Y:S03]  /*dfb0*/  SYNCS.PHASECHK.TRANS64.TRYWAIT P0, [R7+URZ], R2 ;  /* 0x00000002070075a7 */ /* 0x000e26000800017f */
[----:B------:R-:W-:-:S04]  /*dfc0*/  ISETP.NE.AND P1, PT, R10, 0x11, PT ;  /* 0x000000110a00780c */ /* 0x000fc80003f25270 */
[----:B------:R-:W-:Y:S02]  /*dfd0*/  SEL R5, RZ, 0x1, P1 ;  /* 0x00000001ff057807 */ /* 0x000fe40000800000 */
[----:B------:R-:W-:Y:S02]  /*dfe0*/  SEL R10, R10, RZ, P1 ;  /* 0x000000ff0a0a7207 */ /* 0x000fe40000800000 */
[----:B------:R-:W-:-:S03]  /*dff0*/  LOP3.LUT R5, R0, R5, RZ, 0x3c, !PT ;  /* 0x0000000500057212 */ /* 0x000fc600078e3cff */
[----:B------:R-:W-:Y:S01]  /*e000*/  IMAD R9, R10, 0x8, R3 ;  /* 0x000000080a097824 */ /* 0x000fe200078e0203 */
[----:B------:R-:W-:Y:S01]  /*e010*/  SHF.L.U32 R4, R5, 0x1f, RZ ;  /* 0x0000001f05047819 */ /* 0x000fe200000006ff */
[----:B0-----:R-:W-:Y:S06]  /*e020*/  @!P0 BRA `(.L_x_373) ;  /* 0x0000000800b48947 */ /* 0x001fec0003800000 */
.L_x_397:
[----:B------:R-:W1:Y:S01]  /*e030*/  SYNCS.PHASECHK.TRANS64.TRYWAIT P0, [R9+URZ], R4 ;  /* 0x00000004090075a7 */ /* 0x000e62000800017f */
[----:B------:R-:W-:-:S05]  /*e040*/  VIADD R0, R10, 0x1 ;  /* 0x000000010a007836 */ /* 0x000fca0000000000 */
[----:B------:R-:W-:-:S04]  /*e050*/  ISETP.NE.AND P1, PT, R0, 0x11, PT ;  /* 0x000000110000780c */ /* 0x000fc80003f25270 */
[----:B0-----:R-:W-:Y:S02]  /*e060*/  SEL R2, RZ, 0x1, P1 ;  /* 0x00000001ff027807 */ /* 0x001fe40000800000 */
[----:B------:R-:W-:Y:S02]  /*e070*/  SEL R0, R0, RZ, P1 ;  /* 0x000000ff00007207 */ /* 0x000fe40000800000 */
[----:B------:R-:W-:-:S03]  /*e080*/  LOP3.LUT R7, R5, R2, RZ, 0x3c, !PT ;  /* 0x0000000205077212 */ /* 0x000fc600078e3cff */
[----:B------:R-:W-:Y:S01]  /*e090*/  IMAD R6, R0, 0x8, R3 ;  /* 0x0000000800067824 */ /* 0x000fe200078e0203 */
[----:B------:R-:W-:Y:S01]  /*e0a0*/  SHF.L.U32 R5, R7, 0x1f, RZ ;  /* 0x0000001f07057819 */ /* 0x000fe200000006ff */
[----:B-1----:R-:W-:Y:S06]  /*e0b0*/  @!P0 BRA `(.L_x_374) ;  /* 0x0000000800a48947 */ /* 0x002fec0003800000 */
.L_x_398:
[----:B------:R-:W1:Y:S01]  /*e0c0*/  SYNCS.PHASECHK.TRANS64.TRYWAIT P0, [R6+URZ], R5 ;  /* 0x00000005060075a7 */ /* 0x000e62000800017f */
[----:B------:R-:W-:-:S05]  /*e0d0*/  VIADD R0, R0, 0x1 ;  /* 0x0000000100007836 */ /* 0x000fca0000000000 */
[----:B------:R-:W-:-:S04]  /*e0e0*/  ISETP.NE.AND P1, PT, R0, 0x11, PT ;  /* 0x000000110000780c */ /* 0x000fc80003f25270 */
[----:B------:R-:W-:Y:S02]  /*e0f0*/  SEL R2, RZ, 0x1, P1 ;  /* 0x00000001ff027807 */ /* 0x000fe40000800000 */
[----:B------:R-:W-:Y:S02]  /*e100*/  SEL R0, R0, RZ, P1 ;  /* 0x000000ff00007207 */ /* 0x000fe40000800000 */
[----:B------:R-:W-:-:S03]  /*e110*/  LOP3.LUT R7, R7, R2, RZ, 0x3c, !PT ;  /* 0x0000000207077212 */ /* 0x000fc600078e3cff */
[----:B0-----:R-:W-:Y:S01]  /*e120*/  IMAD R9, R0, 0x8, R3 ;  /* 0x0000000800097824 */ /* 0x001fe200078e0203 */
[----:B------:R-:W-:Y:S01]  /*e130*/  SHF.L.U32 R4, R7, 0x1f, RZ ;  /* 0x0000001f07047819 */ /* 0x000fe200000006ff */
[----:B-1----:R-:W-:Y:S06]  /*e140*/  @!P0 BRA `(.L_x_375) ;  /* 0x0000000800948947 */ /* 0x002fec0003800000 */
.L_x_399:
        /* <DEDUP_REMOVED lines=9> */
.L_x_400:
        /* <DEDUP_REMOVED lines=9> */
.L_x_401:
        /* <DEDUP_REMOVED lines=9> */
.L_x_402:
        /* <DEDUP_REMOVED lines=9> */
.L_x_403:
        /* <DEDUP_REMOVED lines=9> */
.L_x_404:
        /* <DEDUP_REMOVED lines=9> */
.L_x_405:
        /* <DEDUP_REMOVED lines=9> */
.L_x_406:
        /* <DEDUP_REMOVED lines=9> */
.L_x_407:
        /* <DEDUP_REMOVED lines=9> */
.L_x_408:
        /* <DEDUP_REMOVED lines=9> */
.L_x_409:
        /* <DEDUP_REMOVED lines=9> */
.L_x_410:
        /* <DEDUP_REMOVED lines=9> */
.L_x_411:
[----:B------:R-:W1:Y:S01]  /*e810*/  SYNCS.PHASECHK.TRANS64.TRYWAIT P0, [R9+URZ], R4 ;  /* 0x00000004090075a7 */ /* 0x000e62000800017f */
[----:B------:R-:W-:-:S05]  /*e820*/  VIADD R0, R0, 0x1 ;  /* 0x0000000100007836 */ /* 0x000fca0000000000 */
[----:B------:R-:W-:-:S04]  /*e830*/  ISETP.NE.AND P1, PT, R0, 0x11, PT ;  /* 0x000000110000780c */ /* 0x000fc80003f25270 */
[----:B------:R-:W-:Y:S02]  /*e840*/  SEL R2, RZ, 0x1, P1 ;  /* 0x00000001ff027807 */ /* 0x000fe40000800000 */
[----:B------:R-:W-:Y:S02]  /*e850*/  SEL R0, R0, RZ, P1 ;  /* 0x000000ff00007207 */ /* 0x000fe40000800000 */
[----:B------:R-:W-:Y:S01]  /*e860*/  LOP3.LUT R2, R7, R2, RZ, 0x3c, !PT ;  /* 0x0000000207027212 */ /* 0x000fe200078e3cff */
[----:B-1----:R-:W-:Y:S06]  /*e870*/  @!P0 BRA `(.L_x_388) ;  /* 0x0000000400cc8947 */ /* 0x002fec0003800000 */
.L_x_412:
[----:B------:R-:W-:Y:S01]  /*e880*/  IMAD R3, R0, 0x8, R3 ;  /* 0x0000000800037824 */ /* 0x000fe200078e0203 */
[----:B------:R-:W-:-:S07]  /*e890*/  SHF.L.U32 R0, R2, 0x1f, RZ ;  /* 0x0000001f02007819 */ /* 0x000fce00000006ff */
.L_x_389:
[----:B--2---:R2:W3:Y:S02]  /*e8a0*/  SYNCS.PHASECHK.TRANS64.TRYWAIT P0, [R3+URZ], R0 ;  /* 0x00000000030075a7 */ /* 0x0044e4000800017f */
[----:B---3--:R-:W-:Y:S05]  /*e8b0*/  @!P0 NANOSLEEP.SYNCS 0x989680 ;  /* 0x009896800000895d */ /* 0x008fea0003900000 */
[----:B------:R-:W3:Y:S02]  /*e8c0*/  @!P0 SYNCS.PHASECHK.TRANS64 P0, [R3+URZ], R0 ;  /* 0x00000000030085a7 */ /* 0x000ee4000800007f */
[----:B---3--:R-:W-:Y:S05]  /*e8d0*/  @!P0 BRA `(.L_x_389) ;  /* 0xfffffffc00f08947 */ /* 0x008fea000383ffff */
.L_x_371:
[----:B------:R-:W-:Y:S05]  /*e8e0*/  BSYNC B0 ;  /* 0x0000000000007941 */ /* 0x000fea0003800000 */
.L_x_370:
[----:B------:R-:W-:Y:S05]  /*e8f0*/  EXIT ;  /* 0x000000000000794d */ /* 0x000fea0003800000 */
.L_x_22:
[----:B---3--:R3:W4:Y:S02]  /*e900*/  SYNCS.PHASECHK.TRANS64.TRYWAIT P1, [R3+URZ], R0 ;  /* 0x00000000030075a7 */ /* 0x008724000802017f */
[----:B----4-:R-:W-:Y:S05]  /*e910*/  @!P1 NANOSLEEP.SYNCS 0x989680 ;  /* 0x009896800000995d */ /* 0x010fea0003900000 */
[----:B------:R-:W4:Y:S02]  /*e920*/  @!P1 SYNCS.PHASECHK.TRANS64 P1, [R3+URZ], R0 ;  /* 0x00000000030095a7 */ /* 0x000f24000802007f */
[----:B----4-:R-:W-:Y:S05]  /*e930*/  @!P1 BRA `(.L_x_22) ;  /* 0xfffffffc00f09947 */ /* 0x010fea000383ffff */
[----:B------:R-:W-:Y:S05]  /*e940*/  BRA `(.L_x_21) ;  /* 0xffffff2c00bc7947 */ /* 0x000fea000383ffff */
.L_x_27:
[----:B-1----:R-:W-:-:S04]  /*e950*/  IMAD.U32 R6, RZ, RZ, UR4 ;  /* 0x00000004ff067e24 */ /* 0x002fc8000f8e00ff */
[----:B------:R1:W2:Y:S03]  /*e960*/  SYNCS.PHASECHK.TRANS64.TRYWAIT P1, [R6+URZ], R5 ;  /* 0x00000005060075a7 */ /* 0x0002a6000802017f */
[----:B--2---:R-:W-:Y:S05]  /*e970*/  @!P1 NANOSLEEP.SYNCS 0x989680 ;  /* 0x009896800000995d */ /* 0x004fea0003900000 */
[----:B------:R-:W2:Y:S02]  /*e980*/  @!P1 SYNCS.PHASECHK.TRANS64 P1, [R6+URZ], R5 ;  /* 0x00000005060095a7 */ /* 0x000ea4000802007f */
[----:B--2---:R-:W-:Y:S05]  /*e990*/  @!P1 BRA `(.L_x_27) ;  /* 0xfffffffc00ec9947 */ /* 0x004fea000383ffff */
[----:B------:R-:W-:Y:S05]  /*e9a0*/  BRA `(.L_x_26) ;  /* 0xffffff3400147947 */ /* 0x000fea000383ffff */
.L_x_358:
[----:B------:R-:W-:Y:S01]  /*e9b0*/  BSSY B1, `(.L_x_390) ;  /* 0x0000006000017945 */ /* 0x000fe20003800000 */
[----:B------:R-:W-:-:S07]  /*e9c0*/  IMAD.MOV.U32 R15, RZ, RZ, -0x1 ;  /* 0xffffffffff0f7424 */ /* 0x000fce00078e00ff */
[----:B------:R-:W-:Y:S05]  /*e9d0*/  WARPSYNC.COLLECTIVE R15, `(.L_x_391) ;  /* 0x000000000f0c7348 */ /* 0x000fea0003c00000 */
[----:B------:R-:W-:Y:S02]  /*e9e0*/  ELECT P6, UR62, PT ;  /* 0x00000000003e782f */ /* 0x000fe400038c0000 */
[----:B------:R-:W-:Y:S01]  /*e9f0*/  MOV R14, UR62 ;  /* 0x0000003e000e7c02 */ /* 0x000fe20008000f00 */
[----:B------:R-:W-:Y:S10]  /*ea00*/  ENDCOLLECTIVE ;  /* 0x000000000000791b */ /* 0x000ff40003800000 */
.L_x_391:
[----:B------:R-:W-:Y:S05]  /*ea10*/  BSYNC B1 ;  /* 0x0000000000017941 */ /* 0x000fea0003800000 */
.L_x_390:
[----:B------:R-:W-:Y:S05]  /*ea20*/  BRA `(.L_x_392) ;  /* 0xffffffe800487947 */ /* 0x000fea000383ffff */
.L_x_361:
[----:B0-----:R0:W1:Y:S02]  /*ea30*/  SYNCS.PHASECHK.TRANS64.TRYWAIT P0, [R14+URZ+0x88], R5 ;  /* 0x000088050e0075a7 */ /* 0x001064000800017f */
[----:B-1----:R-:W-:Y:S05]  /*ea40*/  @!P0 NANOSLEEP.SYNCS 0x989680 ;  /* 0x009896800000895d */ /* 0x002fea0003900000 */
[----:B------:R-:W1:Y:S02]  /*ea50*/  @!P0 SYNCS.PHASECHK.TRANS64 P0, [R14+URZ+0x88], R5 ;  /* 0x000088050e0085a7 */ /* 0x000e64000800007f */
[----:B-1----:R-:W-:Y:S05]  /*ea60*/  @!P0 BRA `(.L_x_361) ;  /* 0xfffffffc00f08947 */ /* 0x002fea000383ffff */
[----:B------:R-:W-:Y:S05]  /*ea70*/  BRA `(.L_x_393) ;  /* 0xffffffe800847947 */ /* 0x000fea000383ffff */
.L_x_369:
[----:B------:R-:W-:Y:S01]  /*ea80*/  BSSY B0, `(.L_x_394) ;  /* 0x0000006000007945 */ /* 0x000fe20003800000 */
[----:B------:R-:W-:-:S07]  /*ea90*/  IMAD.MOV.U32 R15, RZ, RZ, -0x1 ;  /* 0xffffffffff0f7424 */ /* 0x000fce00078e00ff */
[----:B------:R-:W-:Y:S05]  /*eaa0*/  WARPSYNC.COLLECTIVE R15, `(.L_x_395) ;  /* 0x000000000f0c7348 */ /* 0x000fea0003c00000 */
[----:B------:R-:W-:Y:S02]  /*eab0*/  ELECT P6, UR62, PT ;  /* 0x00000000003e782f */ /* 0x000fe400038c0000 */
[----:B------:R-:W-:Y:S01]  /*eac0*/  MOV R14, UR62 ;  /* 0x0000003e000e7c02 */ /* 0x000fe20008000f00 */
[----:B------:R-:W-:Y:S10]  /*ead0*/  ENDCOLLECTIVE ;  /* 0x000000000000791b */ /* 0x000ff40003800000 */
.L_x_395:
[----:B------:R-:W-:Y:S05]  /*eae0*/  BSYNC B0 ;  /* 0x0000000000007941 */ /* 0x000fea0003800000 */
.L_x_394:
[----:B------:R-:W-:Y:S05]  /*eaf0*/  BRA `(.L_x_396) ;  /* 0xfffffff000f47947 */ /* 0x000fea000383ffff */
.L_x_373:
[----:B0-----:R0:W1:Y:S02]  /*eb00*/  SYNCS.PHASECHK.TRANS64.TRYWAIT P0, [R7+URZ], R2 ;  /* 0x00000002070075a7 */ /* 0x001064000800017f */
[----:B-1----:R-:W-:Y:S05]  /*eb10*/  @!P0 NANOSLEEP.SYNCS 0x989680 ;  /* 0x009896800000895d */ /* 0x002fea0003900000 */
[----:B------:R-:W1:Y:S02]  /*eb20*/  @!P0 SYNCS.PHASECHK.TRANS64 P0, [R7+URZ], R2 ;  /* 0x00000002070085a7 */ /* 0x000e64000800007f */
[----:B-1----:R-:W-:Y:S05]  /*eb30*/  @!P0 BRA `(.L_x_373) ;  /* 0xfffffffc00f08947 */ /* 0x002fea000383ffff */
[----:B------:R-:W-:Y:S05]  /*eb40*/  BRA `(.L_x_397) ;  /* 0xfffffff400387947 */ /* 0x000fea000383ffff */
.L_x_374:
[----:B0-----:R0:W1:Y:S02]  /*eb50*/  SYNCS.PHASECHK.TRANS64.TRYWAIT P0, [R9+URZ], R4 ;  /* 0x00000004090075a7 */ /* 0x001064000800017f */
[----:B-1----:R-:W-:Y:S05]  /*eb60*/  @!P0 NANOSLEEP.SYNCS 0x989680 ;  /* 0x009896800000895d */ /* 0x002fea0003900000 */
[----:B------:R-:W1:Y:S02]  /*eb70*/  @!P0 SYNCS.PHASECHK.TRANS64 P0, [R9+URZ], R4 ;  /* 0x00000004090085a7 */ /* 0x000e64000800007f */
[----:B-1----:R-:W-:Y:S05]  /*eb80*/  @!P0 BRA `(.L_x_374) ;  /* 0xfffffffc00f08947 */ /* 0x002fea000383ffff */
[----:B------:R-:W-:Y:S05]  /*eb90*/  BRA `(.L_x_398) ;  /* 0xfffffff400487947 */ /* 0x000fea000383ffff */
.L_x_375:
[----:B0-----:R0:W1:Y:S02]  /*eba0*/  SYNCS.PHASECHK.TRANS64.TRYWAIT P0, [R6+URZ], R5 ;  /* 0x00000005060075a7 */ /* 0x001064000800017f */
[----:B-1----:R-:W-:Y:S05]  /*ebb0*/  @!P0 NANOSLEEP.SYNCS 0x989680 ;  /* 0x009896800000895d */ /* 0x002fea0003900000 */
[----:B------:R-:W1:Y:S02]  /*ebc0*/  @!P0 SYNCS.PHASECHK.TRANS64 P0, [R6+URZ], R5 ;  /* 0x00000005060085a7 */ /* 0x000e64000800007f */
[----:B-1----:R-:W-:Y:S05]  /*ebd0*/  @!P0 BRA `(.L_x_375) ;  /* 0xfffffffc00f08947 */ /* 0x002fea000383ffff */
[----:B------:R-:W-:Y:S05]  /*ebe0*/  BRA `(.L_x_399) ;  /* 0xfffffff400587947 */ /* 0x000fea000383ffff */
.L_x_376:
[----:B0-----:R0:W1:Y:S02]  /*ebf0*/  SYNCS.PHASECHK.TRANS64.TRYWAIT P0, [R9+URZ], R4 ;  /* 0x00000004090075a7 */ /* 0x001064000800017f */
[----:B-1----:R-:W-:Y:S05]  /*ec00*/  @!P0 NANOSLEEP.SYNCS 0x989680 ;  /* 0x009896800000895d */ /* 0x002fea0003900000 */
[----:B------:R-:W1:Y:S02]  /*ec10*/  @!P0 SYNCS.PHASECHK.TRANS64 P0, [R9+URZ], R4 ;  /* 0x00000004090085a7 */ /* 0x000e64000800007f */
[----:B-1----:R-:W-:Y:S05]  /*ec20*/  @!P0 BRA `(.L_x_376) ;  /* 0xfffffffc00f08947 */ /* 0x002fea000383ffff */
[----:B------:R-:W-:Y:S05]  /*ec30*/  BRA `(.L_x_400) ;  /* 0xfffffff400687947 */ /* 0x000fea000383ffff */
.L_x_377:
[----:B0-----:R0:W1:Y:S02]  /*ec40*/  SYNCS.PHASECHK.TRANS64.TRYWAIT P0, [R6+URZ], R5 ;  /* 0x00000005060075a7 */ /* 0x001064000800017f */
[----:B-1----:R-:W-:Y:S05]  /*ec50*/  @!P0 NANOSLEEP.SYNCS 0x989680 ;  /* 0x009896800000895d */ /* 0x002fea0003900000 */
[----:B------:R-:W1:Y:S02]  /*ec60*/  @!P0 SYNCS.PHASECHK.TRANS64 P0, [R6+URZ], R5 ;  /* 0x00000005060085a7 */ /* 0x000e64000800007f */
[----:B-1----:R-:W-:Y:S05]  /*ec70*/  @!P0 BRA `(.L_x_377) ;  /* 0xfffffffc00f08947 */ /* 0x002fea000383ffff */
[----:B------:R-:W-:Y:S05]  /*ec80*/  BRA `(.L_x_401) ;  /* 0xfffffff400787947 */ /* 0x000fea000383ffff */
.L_x_378:
[----:B0-----:R0:W1:Y:S02]  /*ec90*/  SYNCS.PHASECHK.TRANS64.TRYWAIT P0, [R9+URZ], R4 ;  /* 0x00000004090075a7 */ /* 0x001064000800017f */
[----:B-1----:R-:W-:Y:S05]  /*eca0*/  @!P0 NANOSLEEP.SYNCS 0x989680 ;  /* 0x009896800000895d */ /* 0x002fea0003900000 */
[----:B------:R-:W1:Y:S02]  /*ecb0*/  @!P0 SYNCS.PHASECHK.TRANS64 P0, [R9+URZ], R4 ;  /* 0x00000004090085a7 */ /* 0x000e64000800007f */
[----:B-1----:R-:W-:Y:S05]  /*ecc0*/  @!P0 BRA `(.L_x_378) ;  /* 0xfffffffc00f08947 */ /* 0x002fea000383ffff */
[----:B------:R-:W-:Y:S05]  /*ecd0*/  BRA `(.L_x_402) ;  /* 0xfffffff400887947 */ /* 0x000fea000383ffff */
.L_x_379:
[----:B0-----:R0:W1:Y:S02]  /*ece0*/  SYNCS.PHASECHK.TRANS64.TRYWAIT P0, [R6+URZ], R5 ;  /* 0x00000005060075a7 */ /* 0x001064000800017f */
[----:B-1----:R-:W-:Y:S05]  /*ecf0*/  @!P0 NANOSLEEP.SYNCS 0x989680 ;  /* 0x009896800000895d */ /* 0x002fea0003900000 */
[----:B------:R-:W1:Y:S02]  /*ed00*/  @!P0 SYNCS.PHASECHK.TRANS64 P0, [R6+URZ], R5 ;  /* 0x00000005060085a7 */ /* 0x000e64000800007f */
[----:B-1----:R-:W-:Y:S05]  /*ed10*/  @!P0 BRA `(.L_x_379) ;  /* 0xfffffffc00f08947 */ /* 0x002fea000383ffff */
[----:B------:R-:W-:Y:S05]  /*ed20*/  BRA `(.L_x_403) ;  /* 0xfffffff400987947 */ /* 0x000fea000383ffff */
.L_x_380:
[----:B0-----:R0:W1:Y:S02]  /*ed30*/  SYNCS.PHASECHK.TRANS64.TRYWAIT P0, [R9+URZ], R4 ;  /* 0x00000004090075a7 */ /* 0x001064000800017f */
[----:B-1----:R-:W-:Y:S05]  /*ed40*/  @!P0 NANOSLEEP.SYNCS 0x989680 ;  /* 0x009896800000895d */ /* 0x002fea0003900000 */
[----:B------:R-:W1:Y:S02]  /*ed50*/  @!P0 SYNCS.PHASECHK.TRANS64 P0, [R9+URZ], R4 ;  /* 0x00000004090085a7 */ /* 0x000e64000800007f */
[----:B-1----:R-:W-:Y:S05]  /*ed60*/  @!P0 BRA `(.L_x_380) ;  /* 0xfffffffc00f08947 */ /* 0x002fea000383ffff */
[----:B------:R-:W-:Y:S05]  /*ed70*/  BRA `(.L_x_404) ;  /* 0xfffffff400a87947 */ /* 0x000fea000383ffff */
.L_x_381:
[----:B0-----:R0:W1:Y:S02]  /*ed80*/  SYNCS.PHASECHK.TRANS64.TRYWAIT P0, [R6+URZ], R5 ;  /* 0x00000005060075a7 */ /* 0x001064000800017f */
[----:B-1----:R-:W-:Y:S05]  /*ed90*/  @!P0 NANOSLEEP.SYNCS 0x989680 ;  /* 0x009896800000895d */ /* 0x002fea0003900000 */
[----:B------:R-:W1:Y:S02]  /*eda0*/  @!P0 SYNCS.PHASECHK.TRANS64 P0, [R6+URZ], R5 ;  /* 0x00000005060085a7 */ /* 0x000e64000800007f */
[----:B-1----:R-:W-:Y:S05]  /*edb0*/  @!P0 BRA `(.L_x_381) ;  /* 0xfffffffc00f08947 */ /* 0x002fea000383ffff */
[----:B------:R-:W-:Y:S05]  /*edc0*/  BRA `(.L_x_405) ;  /* 0xfffffff400b87947 */ /* 0x000fea000383ffff */
.L_x_382:
[----:B0-----:R0:W1:Y:S02]  /*edd0*/  SYNCS.PHASECHK.TRANS64.TRYWAIT P0, [R9+URZ], R4 ;  /* 0x00000004090075a7 */ /* 0x001064000800017f */
[----:B-1----:R-:W-:Y:S05]  /*ede0*/  @!P0 NANOSLEEP.SYNCS 0x989680 ;  /* 0x009896800000895d */ /* 0x002fea0003900000 */
[----:B------:R-:W1:Y:S02]  /*edf0*/  @!P0 SYNCS.PHASECHK.TRANS64 P0, [R9+URZ], R4 ;  /* 0x00000004090085a7 */ /* 0x000e64000800007f */
[----:B-1----:R-:W-:Y:S05]  /*ee00*/  @!P0 BRA `(.L_x_382) ;  /* 0xfffffffc00f08947 */ /* 0x002fea000383ffff */
[----:B------:R-:W-:Y:S05]  /*ee10*/  BRA `(.L_x_406) ;  /* 0xfffffff400c87947 */ /* 0x000fea000383ffff */
.L_x_383:
[----:B0-----:R0:W1:Y:S02]  /*ee20*/  SYNCS.PHASECHK.TRANS64.TRYWAIT P0, [R6+URZ], R5 ;  /* 0x00000005060075a7 */ /* 0x001064000800017f */
[----:B-1----:R-:W-:Y:S05]  /*ee30*/  @!P0 NANOSLEEP.SYNCS 0x989680 ;  /* 0x009896800000895d */ /* 0x002fea0003900000 */
[----:B------:R-:W1:Y:S02]  /*ee40*/  @!P0 SYNCS.PHASECHK.TRANS64 P0, [R6+URZ], R5 ;  /* 0x00000005060085a7 */ /* 0x000e64000800007f */
[----:B-1----:R-:W-:Y:S05]  /*ee50*/  @!P0 BRA `(.L_x_383) ;  /* 0xfffffffc00f08947 */ /* 0x002fea000383ffff */
[----:B------:R-:W-:Y:S05]  /*ee60*/  BRA `(.L_x_407) ;  /* 0xfffffff400d87947 */ /* 0x000fea000383ffff */
.L_x_384:
[----:B0-----:R0:W1:Y:S02]  /*ee70*/  SYNCS.PHASECHK.TRANS64.TRYWAIT P0, [R9+URZ], R4 ;  /* 0x00000004090075a7 */ /* 0x001064000800017f */
[----:B-1----:R-:W-:Y:S05]  /*ee80*/  @!P0 NANOSLEEP.SYNCS 0x989680 ;  /* 0x009896800000895d */ /* 0x002fea0003900000 */
[----:B------:R-:W1:Y:S02]  /*ee90*/  @!P0 SYNCS.PHASECHK.TRANS64 P0, [R9+URZ], R4 ;  /* 0x00000004090085a7 */ /* 0x000e64000800007f */
[----:B-1----:R-:W-:Y:S05]  /*eea0*/  @!P0 BRA `(.L_x_384) ;  /* 0xfffffffc00f08947 */ /* 0x002fea000383ffff */
[----:B------:R-:W-:Y:S05]  /*eeb0*/  BRA `(.L_x_408) ;  /* 0xfffffff400e87947 */ /* 0x000fea000383ffff */
.L_x_385:
[----:B0-----:R0:W1:Y:S02]  /*eec0*/  SYNCS.PHASECHK.TRANS64.TRYWAIT P0, [R6+URZ], R5 ;  /* 0x00000005060075a7 */ /* 0x001064000800017f */
[----:B-1----:R-:W-:Y:S05]  /*eed0*/  @!P0 NANOSLEEP.SYNCS 0x989680 ;  /* 0x009896800000895d */ /* 0x002fea0003900000 */
[----:B------:R-:W1:Y:S02]  /*eee0*/  @!P0 SYNCS.PHASECHK.TRANS64 P0, [R6+URZ], R5 ;  /* 0x00000005060085a7 */ /* 0x000e64000800007f */
[----:B-1----:R-:W-:Y:S05]  /*eef0*/  @!P0 BRA `(.L_x_385) ;  /* 0xfffffffc00f08947 */ /* 0x002fea000383ffff */
[----:B------:R-:W-:Y:S05]  /*ef00*/  BRA `(.L_x_409) ;  /* 0xfffffff400f87947 */ /* 0x000fea000383ffff */
.L_x_386:
[----:B0-----:R0:W1:Y:S02]  /*ef10*/  SYNCS.PHASECHK.TRANS64.TRYWAIT P0, [R9+URZ], R4 ;  /* 0x00000004090075a7 */ /* 0x001064000800017f */
[----:B-1----:R-:W-:Y:S05]  /*ef20*/  @!P0 NANOSLEEP.SYNCS 0x989680 ;  /* 0x009896800000895d */ /* 0x002fea0003900000 */
[----:B------:R-:W1:Y:S02]  /*ef30*/  @!P0 SYNCS.PHASECHK.TRANS64 P0, [R9+URZ], R4 ;  /* 0x00000004090085a7 */ /* 0x000e64000800007f */
[----:B-1----:R-:W-:Y:S05]  /*ef40*/  @!P0 BRA `(.L_x_386) ;  /* 0xfffffffc00f08947 */ /* 0x002fea000383ffff */
[----:B------:R-:W-:Y:S05]  /*ef50*/  BRA `(.L_x_410) ;  /* 0xfffffff800087947 */ /* 0x000fea000383ffff */
.L_x_387:
[----:B0-----:R0:W1:Y:S02]  /*ef60*/  SYNCS.PHASECHK.TRANS64.TRYWAIT P0, [R6+URZ], R5 ;  /* 0x00000005060075a7 */ /* 0x001064000800017f */
[----:B-1----:R-:W-:Y:S05]  /*ef70*/  @!P0 NANOSLEEP.SYNCS 0x989680 ;  /* 0x009896800000895d */ /* 0x002fea0003900000 */
[----:B------:R-:W1:Y:S02]  /*ef80*/  @!P0 SYNCS.PHASECHK.TRANS64 P0, [R6+URZ], R5 ;  /* 0x00000005060085a7 */ /* 0x000e64000800007f */
[----:B-1----:R-:W-:Y:S05]  /*ef90*/  @!P0 BRA `(.L_x_387) ;  /* 0xfffffffc00f08947 */ /* 0x002fea000383ffff */
[----:B------:R-:W-:Y:S05]  /*efa0*/  BRA `(.L_x_411) ;  /* 0xfffffff800187947 */ /* 0x000fea000383ffff */
.L_x_388:
[----:B-1----:R1:W2:Y:S02]  /*efb0*/  SYNCS.PHASECHK.TRANS64.TRYWAIT P0, [R9+URZ], R4 ;  /* 0x00000004090075a7 */ /* 0x0022a4000800017f */
[----:B--2---:R-:W-:Y:S05]  /*efc0*/  @!P0 NANOSLEEP.SYNCS 0x989680 ;  /* 0x009896800000895d */ /* 0x004fea0003900000 */
[----:B------:R-:W2:Y:S02]  /*efd0*/  @!P0 SYNCS.PHASECHK.TRANS64 P0, [R9+URZ], R4 ;  /* 0x00000004090085a7 */ /* 0x000ea4000800007f */
[----:B--2---:R-:W-:Y:S05]  /*efe0*/  @!P0 BRA `(.L_x_388) ;  /* 0xfffffffc00f08947 */ /* 0x004fea000383ffff */
[----:B------:R-:W-:Y:S05]  /*eff0*/  BRA `(.L_x_412) ;  /* 0xfffffff800207947 */ /* 0x000fea000383ffff */
.L_x_413:
[----:B------:R-:W-:-:S00]  /*f000*/  BRA `(.L_x_413) ;  /* 0xfffffffc00fc7947 */ /* 0x000fc0000383ffff */
[----:B------:R-:W-:-:S00]  /*f010*/  NOP ;  /* 0x0000000000007918 */ /* 0x000fc00000000000 */
        /* <DEDUP_REMOVED lines=14> */
.L_x_414:


//--------------------- .nv.global.init           --------------------------
	.section	.nv.global.init,"aw",@progbits
.nv.global.init:
	.type		$str$22,@object
	.size		$str$22,($str$23 - $str$22)
$str$22:
        /*0000*/ 	.byte	0x6b, 0x5f, 0x74, 0x69, 0x6c, 0x65, 0x5f, 0x63, 0x6f, 0x75, 0x6e, 0x74, 0x20, 0x3e, 0x3d, 0x20
        /*0010*/ 	.byte	0x31, 0x00
	.type		$str$23,@object
	.size		$str$23,(__unnamed_1 - $str$23)
$str$23:
        /*0012*/ 	.byte	0x2f, 0x74, 0x6d, 0x70, 0x2f, 0x63, 0x75, 0x74, 0x6c, 0x61, 0x73, 0x73, 0x5f, 0x73, 0x77, 0x65
        /*0022*/ 	.byte	0x65, 0x70, 0x5f, 0x73, 0x72, 0x63, 0x2f, 0x69, 0x6e, 0x63, 0x6c, 0x75, 0x64, 0x65, 0x2f, 0x63
        /*0032*/ 	.byte	0x75, 0x74, 0x6c, 0x61, 0x73, 0x73, 0x2f, 0x67, 0x65, 0x6d, 0x6d, 0x2f, 0x63, 0x6f, 0x6c, 0x6c
        /*0042*/ 	.byte	0x65, 0x63, 0x74, 0x69, 0x76, 0x65, 0x2f, 0x73, 0x6d, 0x39, 0x30, 0x5f, 0x6d, 0x6d, 0x61, 0x5f
        /*0052*/ 	.byte	0x74, 0x6d, 0x61, 0x5f, 0x67, 0x6d, 0x6d, 0x61, 0x5f, 0x73, 0x73, 0x5f, 0x77, 0x61, 0x72, 0x70
        /*0062*/ 	.byte	0x73, 0x70, 0x65, 0x63, 0x69, 0x61, 0x6c, 0x69, 0x7a, 0x65, 0x64, 0x2e, 0x68, 0x70, 0x70, 0x00
	.type		__unnamed_1,@object
	.size		__unnamed_1,(.L_0 - __unnamed_1)
__unnamed_1:
        /*0072*/ 	.byte	0x76, 0x6f, 0x69, 0x64, 0x20, 0x63, 0x75, 0x74, 0x6c, 0x61, 0x73, 0x73, 0x3a, 0x3a, 0x67, 0x65
        /* <DEDUP_REMOVED lines=180> */
        /*0bc2*/ 	.byte	0x6e, 0x74, 0x69, 0x74, 0x79, 0x5d, 0x00
.L_0:


//--------------------- .nv.shared._ZN7cutlass13device_kernelINS_4gemm6kernel13GemmUniversalIN4cute5tupleIJiiiiEEENS1_10collective13CollectiveMmaINS1_34MainloopSm90TmaGmmaWarpSpecializedILi17ENS5_IJNS4_1CILi2EEENSA_ILi1EEESC_EEENS1_35KernelTmaWarpSpecializedCooperativeEEENS5_IJNSA_ILi256EEENSA_ILi160EEENSA_ILi16EEEEEENS_6half_tENS5_IJlSC_lEEESK_SL_NS4_8TiledMMAINS4_8MMA_AtomIJNS4_4SM904GMMA25MMA_64x32x16_F32F16F16_SSILNSP_5MajorE0ELSR_0ELNSP_7ScaleInE1ELSS_1EEEEEENS4_6LayoutISD_NS5_IJSC_NSA_ILi0EEESW_EEEEENS5_IJNS4_10UnderscoreESZ_SZ_EEEEENS4_13SM90_TMA_LOADENS4_14ComposedLayoutINS4_7SwizzleILi1ELi4ELi3EEENS4_18smem_ptr_flag_bitsILi16EEENSV_INS5_IJNSA_ILi8EEESI_EEENS5_IJSI_SC_EEEEEEEvNS4_8identityENS4_23SM90_TMA_LOAD_MULTICASTES1C_vS1D_EENS_8epilogue10collective6detail29Sm90TmaWarpSpecializedAdapterINS1H_15DefaultEpilogueISK_SL_SL_NS1G_6thread17LinearCombinationISK_Li1EffLNS1L_9ScaleType4KindE0ELNS_15FloatRoundStyleE2ESK_EENS1_15EpilogueDefaultEEEEEvvEEEEvNT_6ParamsE --------------------------
	.section	.nv.shared._ZN7cutlass13device_kernelINS_4gemm6kernel13GemmUniversalIN4cute5tupleIJiiiiEEENS1_10collective13CollectiveMmaINS1_34MainloopSm90TmaGmmaWarpSpecializedILi17ENS5_IJNS4_1CILi2EEENSA_ILi1EEESC_EEENS1_35KernelTmaWarpSpecializedCooperativeEEENS5_IJNSA_ILi256EEENSA_ILi160EEENSA_ILi16EEEEEENS_6half_tENS5_IJlSC_lEEESK_SL_NS4_8TiledMMAINS4_8MMA_AtomIJNS4_4SM904GMMA25MMA_64x32x16_F32F16F16_SSILNSP_5MajorE0ELSR_0ELNSP_7ScaleInE1ELSS_1EEEEEENS4_6LayoutISD_NS5_IJSC_NSA_ILi0EEESW_EEEEENS5_IJNS4_10UnderscoreESZ_SZ_EEEEENS4_13SM90_TMA_LOADENS4_14ComposedLayoutINS4_7SwizzleILi1ELi4ELi3EEENS4_18smem_ptr_flag_bitsILi16EEENSV_INS5_IJNSA_ILi8EEESI_EEENS5_IJSI_SC_EEEEEEEvNS4_8identityENS4_23SM90_TMA_LOAD_MULTICASTES1C_vS1D_EENS_8epilogue10collective6detail29Sm90TmaWarpSpecializedAdapterINS1H_15DefaultEpilogueISK_SL_SL_NS1G_6thread17LinearCombinationISK_Li1EffLNS1L_9ScaleType4KindE0ELNS_15FloatRoundStyleE2ESK_EENS1_15EpilogueDefaultEEEEEvvEEEEvNT_6ParamsE,"aw",@nobits
	.sectionflags	@""
	.align	16
	.zero		1024


//--------------------- .nv.shared.reserved.0     --------------------------
	.section	.nv.shared.reserved.0,"aw",@nobits
	.weak		__nv_reservedSMEM_offset_0_alias
	.size		__nv_reservedSMEM_offset_0_alias, 0, 0
	.other		__nv_reservedSMEM_offset_0_alias,@"STO_CUDA_RESERVED_SHARED STV_DEFAULT"
__nv_reservedSMEM_offset_0_alias:
	.zero		0


//--------------------- .nv.global                --------------------------
	.section	.nv.global,"aw",@nobits
.nv.global:
	.type		_ZN40_INTERNAL_ef94b882_4_k_cu_5b26ca83_141164cute1_E,@object
	.size		_ZN40_INTERNAL_ef94b882_4_k_cu_5b26ca83_141164cute1_E,(_ZN40_INTERNAL_ef94b882_4_k_cu_5b26ca83_141164cuda3std3__45__cpo6cbeginE - _ZN40_INTERNAL_ef94b882_4_k_cu_5b26ca83_141164cute1_E)
_ZN40_INTERNAL_ef94b882_4_k_cu_5b26ca83_141164cute1_E:
	.zero		1
	.type		_ZN40_INTERNAL_ef94b882_4_k_cu_5b26ca83_141164cuda3std3__45__cpo6cbeginE,@object
	.size		_ZN40_INTERNAL_ef94b882_4_k_cu_5b26ca83_141164cuda3std3__45__cpo6cbeginE,(_ZN40_INTERNAL_ef94b882_4_k_cu_5b26ca83_141164cuda3std3__48in_placeE - _ZN40_INTERNAL_ef94b882_4_k_cu_5b26ca83_141164cuda3std3__45__cpo6cbeginE)
_ZN40_INTERNAL_ef94b882_4_k_cu_5b26ca83_141164cuda3std3__45__cpo6cbeginE:
	.zero		1
	.type		_ZN40_INTERNAL_ef94b882_4_k_cu_5b26ca83_141164cuda3std3__48in_placeE,@object
	.size		_ZN40_INTERNAL_ef94b882_4_k_cu_5b26ca83_141164cuda3std3__48in_placeE,(_ZN40_INTERNAL_ef94b882_4_k_cu_5b26ca83_141164cuda3std6ranges3__45__cpo9iter_moveE - _ZN40_INTERNAL_ef94b882_4_k_cu_5b26ca83_141164cuda3std3__48in_placeE)
_ZN40_INTERNAL_ef94b882_4_k_cu_5b26ca83_141164cuda3std3__48in_placeE:
	.zero		1
	.type		_ZN40_INTERNAL_ef94b882_4_k_cu_5b26ca83_141164cuda3std6ranges3__45__cpo9iter_moveE,@object
	.size		_ZN40_INTERNAL_ef94b882_4_k_cu_5b26ca83_141164cuda3std6ranges3__45__cpo9iter_moveE,(_ZN40_INTERNAL_ef94b882_4_k_cu_5b26ca83_141164cuda3std3__45__cpo5beginE - _ZN40_INTERNAL_ef94b882_4_k_cu_5b26ca83_141164cuda3std6ranges3__45__cpo9iter_moveE)
_ZN40_INTERNAL_ef94b882_4_k_cu_5b26ca83_141164cuda3std6ranges3__45__cpo9iter_moveE:
	.zero		1
	.type		_ZN40_INTERNAL_ef94b882_4_k_cu_5b26ca83_141164cuda3std3__45__cpo5beginE,@object
	.size		_ZN40_INTERNAL_ef94b882_4_k_cu_5b26ca83_141164cuda3std3__45__cpo5beginE,(_ZN40_INTERNAL_ef94b882_4_k_cu_5b26ca83_141164cuda3std3__442_GLOBAL__N__ef94b882_4_k_cu_5b26ca83_141166ignoreE - _ZN40_INTERNAL_ef94b882_4_k_cu_5b26ca83_141164cuda3std3__45__cpo5beginE)
_ZN40_INTERNAL_ef94b882_4_k_cu_5b26ca83_141164cuda3std3__45__cpo5beginE:
	.zero		1
	.type		_ZN40_INTERNAL_ef94b882_4_k_cu_5b26ca83_141164cuda3std3__442_GLOBAL__N__ef94b882_4_k_cu_5b26ca83_141166ignoreE,@object
	.size		_ZN40_INTERNAL_ef94b882_4_k_cu_5b26ca83_141164cuda3std3__442_GLOBAL__N__ef94b882_4_k_cu_5b26ca83_141166ignoreE,(_ZN40_INTERNAL_ef94b882_4_k_cu_5b26ca83_141164cute7productE - _ZN40_INTERNAL_ef94b882_4_k_cu_5b26ca83_141164cuda3std3__442_GLOBAL__N__ef94b882_4_k_cu_5b26ca83_141166ignoreE)
_ZN40_INTERNAL_ef94b882_4_k_cu_5b26ca83_141164cuda3std3__442_GLOBAL__N__ef94b882_4_k_cu_5b26ca83_141166ignoreE:
	.zero		1
	.type		_ZN40_INTERNAL_ef94b882_4_k_cu_5b26ca83_141164cute7productE,@object
	.size		_ZN40_INTERNAL_ef94b882_4_k_cu_5b26ca83_141164cute7productE,(_ZN40_INTERNAL_ef94b882_4_k_cu_5b26ca83_141164cuda3std3__45__cpo3endE - _ZN40_INTERNAL_ef94b882_4_k_cu_5b26ca83_141164cute7productE)
_ZN40_INTERNAL_ef94b882_4_k_cu_5b26ca83_141164cute7productE:
	.zero		1
	.type		_ZN40_INTERNAL_ef94b882_4_k_cu_5b26ca83_141164cuda3std3__45__cpo3endE,@object
	.size		_ZN40_INTERNAL_ef94b882_4_k_cu_5b26ca83_141164cuda3std3__45__cpo3endE,(_ZN40_INTERNAL_ef94b882_4_k_cu_5b26ca83_141164cuda3std3__419piecewise_constructE - _ZN40_INTERNAL_ef94b882_4_k_cu_5b26ca83_141164cuda3std3__45__cpo3endE)
_ZN40_INTERNAL_ef94b882_4_k_cu_5b26ca83_141164cuda3std3__45__cpo3endE:
	.zero		1
	.type		_ZN40_INTERNAL_ef94b882_4_k_cu_5b26ca83_141164cuda3std3__419piecewise_constructE,@object
	.size		_ZN40_INTERNAL_ef94b882_4_k_cu_5b26ca83_141164cuda3std3__419piecewise_constructE,(_ZN40_INTERNAL_ef94b882_4_k_cu_5b26ca83_141164cuda3std3__45__cpo4cendE - _ZN40_INTERNAL_ef94b882_4_k_cu_5b26ca83_141164cuda3std3__419piecewise_constructE)
_ZN40_INTERNAL_ef94b882_4_k_cu_5b26ca83_141164cuda3std3__419piecewise_constructE:
	.zero		1
	.type		_ZN40_INTERNAL_ef94b882_4_k_cu_5b26ca83_141164cuda3std3__45__cpo4cendE,@object
	.size		_ZN40_INTERNAL_ef94b882_4_k_cu_5b26ca83_141164cuda3std3__45__cpo4cendE,(_ZN40_INTERNAL_ef94b882_4_k_cu_5b26ca83_141164cuda3std6ranges3__45__cpo4swapE - _ZN40_INTERNAL_ef94b882_4_k_cu_5b26ca83_141164cuda3std3__45__cpo4cendE)
_ZN40_INTERNAL_ef94b882_4_k_cu_5b26ca83_141164cuda3std3__45__cpo4cendE:
	.zero		1
	.type		_ZN40_INTERNAL_ef94b882_4_k_cu_5b26ca83_141164cuda3std6ranges3__45__cpo4swapE,@object
	.size		_ZN40_INTERNAL_ef94b882_4_k_cu_5b26ca83_141164cuda3std6ranges3__45__cpo4swapE,(.L_8 - _ZN40_INTERNAL_ef94b882_4_k_cu_5b26ca83_141164cuda3std6ranges3__45__cpo4swapE)
_ZN40_INTERNAL_ef94b882_4_k_cu_5b26ca83_141164cuda3std6ranges3__45__cpo4swapE:
	.zero		1
.L_8:


//--------------------- .nv.constant0._ZN7cutlass13device_kernelINS_4gemm6kernel13GemmUniversalIN4cute5tupleIJiiiiEEENS1_10collective13CollectiveMmaINS1_34MainloopSm90TmaGmmaWarpSpecializedILi17ENS5_IJNS4_1CILi2EEENSA_ILi1EEESC_EEENS1_35KernelTmaWarpSpecializedCooperativeEEENS5_IJNSA_ILi256EEENSA_ILi160EEENSA_ILi16EEEEEENS_6half_tENS5_IJlSC_lEEESK_SL_NS4_8TiledMMAINS4_8MMA_AtomIJNS4_4SM904GMMA25MMA_64x32x16_F32F16F16_SSILNSP_5MajorE0ELSR_0ELNSP_7ScaleInE1ELSS_1EEEEEENS4_6LayoutISD_NS5_IJSC_NSA_ILi0EEESW_EEEEENS5_IJNS4_10UnderscoreESZ_SZ_EEEEENS4_13SM90_TMA_LOADENS4_14ComposedLayoutINS4_7SwizzleILi1ELi4ELi3EEENS4_18smem_ptr_flag_bitsILi16EEENSV_INS5_IJNSA_ILi8EEESI_EEENS5_IJSI_SC_EEEEEEEvNS4_8identityENS4_23SM90_TMA_LOAD_MULTICASTES1C_vS1D_EENS_8epilogue10collective6detail29Sm90TmaWarpSpecializedAdapterINS1H_15DefaultEpilogueISK_SL_SL_NS1G_6thread17LinearCombinationISK_Li1EffLNS1L_9ScaleType4KindE0ELNS_15FloatRoundStyleE2ESK_EENS1_15EpilogueDefaultEEEEEvvEEEEvNT_6ParamsE --------------------------
	.section	.nv.constant0._ZN7cutlass13device_kernelINS_4gemm6kernel13GemmUniversalIN4cute5tupleIJiiiiEEENS1_10collective13CollectiveMmaINS1_34MainloopSm90TmaGmmaWarpSpecializedILi17ENS5_IJNS4_1CILi2EEENSA_ILi1EEESC_EEENS1_35KernelTmaWarpSpecializedCooperativeEEENS5_IJNSA_ILi256EEENSA_ILi160EEENSA_ILi16EEEEEENS_6half_tENS5_IJlSC_lEEESK_SL_NS4_8TiledMMAINS4_8MMA_AtomIJNS4_4SM904GMMA25MMA_64x32x16_F32F16F16_SSILNSP_5MajorE0ELSR_0ELNSP_7ScaleInE1ELSS_1EEEEEENS4_6LayoutISD_NS5_IJSC_NSA_ILi0EEESW_EEEEENS5_IJNS4_10UnderscoreESZ_SZ_EEEEENS4_13SM90_TMA_LOADENS4_14ComposedLayoutINS4_7SwizzleILi1ELi4ELi3EEENS4_18smem_ptr_flag_bitsILi16EEENSV_INS5_IJNSA_ILi8EEESI_EEENS5_IJSI_SC_EEEEEEEvNS4_8identityENS4_23SM90_TMA_LOAD_MULTICASTES1C_vS1D_EENS_8epilogue10collective6detail29Sm90TmaWarpSpecializedAdapterINS1H_15DefaultEpilogueISK_SL_SL_NS1G_6thread17LinearCombinationISK_Li1EffLNS1L_9ScaleType4KindE0ELNS_15FloatRoundStyleE2ESK_EENS1_15EpilogueDefaultEEEEEvvEEEEvNT_6ParamsE,"a",@progbits
	.sectionflags	@""
	.align	4
.nv.constant0._ZN7cutlass13device_kernelINS_4gemm6kernel13GemmUniversalIN4cute5tupleIJiiiiEEENS1_10collective13CollectiveMmaINS1_34MainloopSm90TmaGmmaWarpSpecializedILi17ENS5_IJNS4_1CILi2EEENSA_ILi1EEESC_EEENS1_35KernelTmaWarpSpecializedCooperativeEEENS5_IJNSA_ILi256EEENSA_ILi160EEENSA_ILi16EEEEEENS_6half_tENS5_IJlSC_lEEESK_SL_NS4_8TiledMMAINS4_8MMA_AtomIJNS4_4SM904GMMA25MMA_64x32x16_F32F16F16_SSILNSP_5MajorE0ELSR_0ELNSP_7ScaleInE1ELSS_1EEEEEENS4_6LayoutISD_NS5_IJSC_NSA_ILi0EEESW_EEEEENS5_IJNS4_10UnderscoreESZ_SZ_EEEEENS4_13SM90_TMA_LOADENS4_14ComposedLayoutINS4_7SwizzleILi1ELi4ELi3EEENS4_18smem_ptr_flag_bitsILi16EEENSV_INS5_IJNSA_ILi8EEESI_EEENS5_IJSI_SC_EEEEEEEvNS4_8identityENS4_23SM90_TMA_LOAD_MULTICASTES1C_vS1D_EENS_8epilogue10collective6detail29Sm90TmaWarpSpecializedAdapterINS1H_15DefaultEpilogueISK_SL_SL_NS1G_6thread17LinearCombinationISK_Li1EffLNS1L_9ScaleType4KindE0ELNS_15FloatRoundStyleE2ESK_EENS1_15EpilogueDefaultEEEEEvvEEEEvNT_6ParamsE:
	.zero		1664


//--------------------- SYMBOLS --------------------------

	.type		.nv.reservedSmem.offset0,@object
	.size		.nv.reservedSmem.offset0,0x4
	.type		__assertfail,@function
